//
// Generated by NVIDIA NVVM Compiler
//
// Compiler Build ID: CL-36424714
// Cuda compilation tools, release 13.0, V13.0.88
// Based on NVVM 20.0.0
//

.version 9.0
.target sm_100
.address_size 64

	// .globl	_Z20DirectSumForceKernelP4Bodyi
.extern .shared .align 16 .b8 sharedMemory[];
.extern .shared .align 16 .b8 sharedEnergy[];

.visible .entry _Z20DirectSumForceKernelP4Bodyi(
	.param .u64 .ptr .align 1 _Z20DirectSumForceKernelP4Bodyi_param_0,
	.param .u32 _Z20DirectSumForceKernelP4Bodyi_param_1
)
{
	.reg .pred 	%p<32>;
	.reg .b16 	%rs<2>;
	.reg .b32 	%r<66>;
	.reg .b64 	%rd<16>;
	.reg .b64 	%fd<159>;

	ld.param.u64 	%rd2, [_Z20DirectSumForceKernelP4Bodyi_param_0];
	ld.param.u32 	%r31, [_Z20DirectSumForceKernelP4Bodyi_param_1];
	cvta.to.global.u64 	%rd1, %rd2;
	mov.u32 	%r1, %ntid.x;
	mov.u32 	%r2, %ctaid.x;
	mov.u32 	%r3, %tid.x;
	mad.lo.s32 	%r4, %r2, %r1, %r3;
	setp.ge.s32 	%p4, %r4, %r31;
	setp.eq.s64 	%p5, %rd2, 0;
	mov.pred 	%p31, 0;
	mov.f64 	%fd128, 0d0000000000000000;
	or.pred  	%p6, %p5, %p4;
	mov.f64 	%fd129, %fd128;
	mov.f64 	%fd130, %fd128;
	mov.f64 	%fd131, %fd128;
	mov.f64 	%fd132, %fd128;
	mov.f64 	%fd133, %fd128;
	mov.f64 	%fd134, %fd128;
	@%p6 bra 	$L__BB0_2;
	mul.wide.s32 	%rd3, %r4, 96;
	add.s64 	%rd4, %rd1, %rd3;
	ld.global.f64 	%fd131, [%rd4+24];
	ld.global.f64 	%fd132, [%rd4+32];
	ld.global.f64 	%fd133, [%rd4+40];
	ld.global.f64 	%fd130, [%rd4+48];
	ld.global.f64 	%fd129, [%rd4+56];
	ld.global.f64 	%fd128, [%rd4+64];
	ld.global.f64 	%fd134, [%rd4+8];
	ld.global.u8 	%rs1, [%rd4];
	setp.ne.s16 	%p31, %rs1, 0;
$L__BB0_2:
	add.s32 	%r32, %r1, %r31;
	add.s32 	%r33, %r32, -1;
	div.s32 	%r5, %r33, %r1;
	setp.lt.s32 	%p7, %r5, 1;
	mov.f64 	%fd153, 0d0000000000000000;
	mov.f64 	%fd154, %fd153;
	mov.f64 	%fd155, %fd153;
	@%p7 bra 	$L__BB0_24;
	mov.f64 	%fd155, 0d0000000000000000;
	mov.b32 	%r59, 0;
	mov.u32 	%r35, sharedMemory;
	mad.lo.s32 	%r36, %r3, 24, %r35;
	not.pred 	%p12, %p31;
	mov.u32 	%r58, %r31;
	mov.f64 	%fd154, %fd155;
	mov.f64 	%fd153, %fd155;
$L__BB0_4:
	ld.param.u64 	%rd12, [_Z20DirectSumForceKernelP4Bodyi_param_0];
	setp.eq.s64 	%p8, %rd12, 0;
	min.s32 	%r8, %r1, %r58;
	max.s32 	%r9, %r8, 1;
	mul.lo.s32 	%r10, %r59, %r1;
	add.s32 	%r11, %r10, %r3;
	mov.b64 	%rd5, 0;
	st.shared.u64 	[%r36], %rd5;
	st.shared.u64 	[%r36+8], %rd5;
	st.shared.u64 	[%r36+16], %rd5;
	mad.lo.s32 	%r12, %r1, 24, %r35;
	shl.b32 	%r37, %r3, 3;
	add.s32 	%r38, %r12, %r37;
	st.shared.u64 	[%r38], %rd5;
	setp.ge.s32 	%p9, %r11, %r31;
	or.pred  	%p10, %p8, %p9;
	@%p10 bra 	$L__BB0_6;
	ld.param.u64 	%rd13, [_Z20DirectSumForceKernelP4Bodyi_param_0];
	cvta.to.global.u64 	%rd6, %rd13;
	mul.wide.u32 	%rd7, %r11, 96;
	add.s64 	%rd8, %rd6, %rd7;
	ld.global.f64 	%fd66, [%rd8+24];
	ld.global.f64 	%fd67, [%rd8+32];
	ld.global.f64 	%fd68, [%rd8+40];
	mov.u32 	%r39, sharedMemory;
	mad.lo.s32 	%r40, %r3, 24, %r39;
	st.shared.f64 	[%r40], %fd66;
	st.shared.f64 	[%r40+8], %fd67;
	st.shared.f64 	[%r40+16], %fd68;
	ld.global.f64 	%fd69, [%rd8+8];
	st.shared.f64 	[%r38], %fd69;
$L__BB0_6:
	bar.sync 	0;
	setp.le.s32 	%p11, %r31, %r10;
	or.pred  	%p13, %p12, %p11;
	@%p13 bra 	$L__BB0_23;
	setp.lt.s32 	%p14, %r8, 2;
	mov.b32 	%r65, 0;
	@%p14 bra 	$L__BB0_18;
	mov.u32 	%r45, sharedMemory;
	mad.lo.s32 	%r46, %r1, 24, %r45;
	add.s32 	%r60, %r46, 8;
	and.b32  	%r47, %r9, 2147483646;
	neg.s32 	%r64, %r47;
	sub.s32 	%r48, %r2, %r59;
	mad.lo.s32 	%r49, %r1, %r48, %r3;
	add.s32 	%r63, %r49, -1;
	neg.s32 	%r61, %r49;
	add.s32 	%r62, %r45, 32;
$L__BB0_9:
	setp.eq.s32 	%p15, %r63, -1;
	@%p15 bra 	$L__BB0_13;
	ld.shared.f64 	%fd21, [%r60+-8];
	setp.leu.f64 	%p16, %fd21, 0d0000000000000000;
	@%p16 bra 	$L__BB0_13;
	ld.shared.v2.f64 	{%fd71, %fd72}, [%r62+-32];
	sub.f64 	%fd22, %fd71, %fd131;
	sub.f64 	%fd23, %fd72, %fd132;
	ld.shared.f64 	%fd73, [%r62+-16];
	sub.f64 	%fd24, %fd73, %fd133;
	mul.f64 	%fd74, %fd23, %fd23;
	fma.rn.f64 	%fd75, %fd22, %fd22, %fd74;
	fma.rn.f64 	%fd76, %fd24, %fd24, %fd75;
	add.f64 	%fd25, %fd76, 0d3FD0000000000000;
	setp.ltu.f64 	%p17, %fd25, 0d4415AF1D78B58C40;
	@%p17 bra 	$L__BB0_13;
	sqrt.rn.f64 	%fd77, %fd25;
	mul.f64 	%fd78, %fd134, 0d3DD2589EFFED8ACC;
	mul.f64 	%fd79, %fd78, %fd21;
	mul.f64 	%fd80, %fd25, %fd77;
	div.rn.f64 	%fd81, %fd79, %fd80;
	mul.f64 	%fd82, %fd22, %fd81;
	div.rn.f64 	%fd83, %fd82, %fd134;
	add.f64 	%fd155, %fd155, %fd83;
	mul.f64 	%fd84, %fd23, %fd81;
	div.rn.f64 	%fd85, %fd84, %fd134;
	add.f64 	%fd154, %fd154, %fd85;
	mul.f64 	%fd86, %fd24, %fd81;
	div.rn.f64 	%fd87, %fd86, %fd134;
	add.f64 	%fd153, %fd153, %fd87;
$L__BB0_13:
	setp.eq.s32 	%p18, %r61, -1;
	@%p18 bra 	$L__BB0_17;
	ld.shared.f64 	%fd32, [%r60];
	setp.leu.f64 	%p19, %fd32, 0d0000000000000000;
	@%p19 bra 	$L__BB0_17;
	ld.shared.f64 	%fd88, [%r62+-8];
	sub.f64 	%fd33, %fd88, %fd131;
	ld.shared.v2.f64 	{%fd89, %fd90}, [%r62];
	sub.f64 	%fd34, %fd89, %fd132;
	sub.f64 	%fd35, %fd90, %fd133;
	mul.f64 	%fd91, %fd34, %fd34;
	fma.rn.f64 	%fd92, %fd33, %fd33, %fd91;
	fma.rn.f64 	%fd93, %fd35, %fd35, %fd92;
	add.f64 	%fd36, %fd93, 0d3FD0000000000000;
	setp.ltu.f64 	%p20, %fd36, 0d4415AF1D78B58C40;
	@%p20 bra 	$L__BB0_17;
	sqrt.rn.f64 	%fd94, %fd36;
	mul.f64 	%fd95, %fd134, 0d3DD2589EFFED8ACC;
	mul.f64 	%fd96, %fd95, %fd32;
	mul.f64 	%fd97, %fd36, %fd94;
	div.rn.f64 	%fd98, %fd96, %fd97;
	mul.f64 	%fd99, %fd33, %fd98;
	div.rn.f64 	%fd100, %fd99, %fd134;
	add.f64 	%fd155, %fd155, %fd100;
	mul.f64 	%fd101, %fd34, %fd98;
	div.rn.f64 	%fd102, %fd101, %fd134;
	add.f64 	%fd154, %fd154, %fd102;
	mul.f64 	%fd103, %fd35, %fd98;
	div.rn.f64 	%fd104, %fd103, %fd134;
	add.f64 	%fd153, %fd153, %fd104;
$L__BB0_17:
	and.b32  	%r65, %r9, 2147483646;
	add.s32 	%r64, %r64, 2;
	add.s32 	%r63, %r63, -2;
	add.s32 	%r62, %r62, 48;
	add.s32 	%r61, %r61, 2;
	add.s32 	%r60, %r60, 16;
	setp.ne.s32 	%p21, %r64, 0;
	@%p21 bra 	$L__BB0_9;
$L__BB0_18:
	and.b32  	%r50, %r9, 1;
	setp.eq.b32 	%p22, %r50, 1;
	not.pred 	%p23, %p22;
	@%p23 bra 	$L__BB0_23;
	mad.lo.s32 	%r51, %r59, %r1, %r65;
	setp.eq.s32 	%p24, %r51, %r4;
	@%p24 bra 	$L__BB0_23;
	mov.u32 	%r52, sharedMemory;
	mad.lo.s32 	%r53, %r1, 24, %r52;
	shl.b32 	%r54, %r65, 3;
	add.s32 	%r55, %r53, %r54;
	ld.shared.f64 	%fd49, [%r55];
	setp.leu.f64 	%p25, %fd49, 0d0000000000000000;
	@%p25 bra 	$L__BB0_23;
	mad.lo.s32 	%r57, %r65, 24, %r52;
	ld.shared.f64 	%fd105, [%r57];
	sub.f64 	%fd50, %fd105, %fd131;
	ld.shared.f64 	%fd106, [%r57+8];
	sub.f64 	%fd51, %fd106, %fd132;
	ld.shared.f64 	%fd107, [%r57+16];
	sub.f64 	%fd52, %fd107, %fd133;
	mul.f64 	%fd108, %fd51, %fd51;
	fma.rn.f64 	%fd109, %fd50, %fd50, %fd108;
	fma.rn.f64 	%fd110, %fd52, %fd52, %fd109;
	add.f64 	%fd53, %fd110, 0d3FD0000000000000;
	setp.ltu.f64 	%p26, %fd53, 0d4415AF1D78B58C40;
	@%p26 bra 	$L__BB0_23;
	sqrt.rn.f64 	%fd111, %fd53;
	mul.f64 	%fd112, %fd134, 0d3DD2589EFFED8ACC;
	mul.f64 	%fd113, %fd112, %fd49;
	mul.f64 	%fd114, %fd53, %fd111;
	div.rn.f64 	%fd115, %fd113, %fd114;
	mul.f64 	%fd116, %fd50, %fd115;
	div.rn.f64 	%fd117, %fd116, %fd134;
	add.f64 	%fd155, %fd155, %fd117;
	mul.f64 	%fd118, %fd51, %fd115;
	div.rn.f64 	%fd119, %fd118, %fd134;
	add.f64 	%fd154, %fd154, %fd119;
	mul.f64 	%fd120, %fd52, %fd115;
	div.rn.f64 	%fd121, %fd120, %fd134;
	add.f64 	%fd153, %fd153, %fd121;
$L__BB0_23:
	bar.sync 	0;
	add.s32 	%r59, %r59, 1;
	sub.s32 	%r58, %r58, %r1;
	setp.ne.s32 	%p27, %r59, %r5;
	@%p27 bra 	$L__BB0_4;
$L__BB0_24:
	ld.param.u64 	%rd14, [_Z20DirectSumForceKernelP4Bodyi_param_0];
	setp.eq.s64 	%p28, %rd14, 0;
	not.pred 	%p29, %p31;
	or.pred  	%p30, %p28, %p29;
	@%p30 bra 	$L__BB0_26;
	ld.param.u64 	%rd15, [_Z20DirectSumForceKernelP4Bodyi_param_0];
	cvta.to.global.u64 	%rd9, %rd15;
	mul.wide.s32 	%rd10, %r4, 96;
	add.s64 	%rd11, %rd9, %rd10;
	st.global.f64 	[%rd11+72], %fd155;
	st.global.f64 	[%rd11+80], %fd154;
	st.global.f64 	[%rd11+88], %fd153;
	fma.rn.f64 	%fd122, %fd155, 0d40D86A0000000000, %fd130;
	fma.rn.f64 	%fd123, %fd154, 0d40D86A0000000000, %fd129;
	fma.rn.f64 	%fd124, %fd153, 0d40D86A0000000000, %fd128;
	st.global.f64 	[%rd11+48], %fd122;
	st.global.f64 	[%rd11+56], %fd123;
	st.global.f64 	[%rd11+64], %fd124;
	fma.rn.f64 	%fd125, %fd122, 0d40D86A0000000000, %fd131;
	fma.rn.f64 	%fd126, %fd123, 0d40D86A0000000000, %fd132;
	fma.rn.f64 	%fd127, %fd124, 0d40D86A0000000000, %fd133;
	st.global.f64 	[%rd11+24], %fd125;
	st.global.f64 	[%rd11+32], %fd126;
	st.global.f64 	[%rd11+40], %fd127;
$L__BB0_26:
	ret;

}
	// .globl	_Z23CalculateEnergiesKernelP4BodyiPdS1_
.visible .entry _Z23CalculateEnergiesKernelP4BodyiPdS1_(
	.param .u64 .ptr .align 1 _Z23CalculateEnergiesKernelP4BodyiPdS1__param_0,
	.param .u32 _Z23CalculateEnergiesKernelP4BodyiPdS1__param_1,
	.param .u64 .ptr .align 1 _Z23CalculateEnergiesKernelP4BodyiPdS1__param_2,
	.param .u64 .ptr .align 1 _Z23CalculateEnergiesKernelP4BodyiPdS1__param_3
)
{
	.reg .pred 	%p<17>;
	.reg .b16 	%rs<2>;
	.reg .b32 	%r<42>;
	.reg .b64 	%rd<18>;
	.reg .b64 	%fd<126>;

	ld.param.u64 	%rd8, [_Z23CalculateEnergiesKernelP4BodyiPdS1__param_0];
	ld.param.u32 	%r23, [_Z23CalculateEnergiesKernelP4BodyiPdS1__param_1];
	cvta.to.global.u64 	%rd1, %rd8;
	mov.u32 	%r41, %ntid.x;
	shl.b32 	%r24, %r41, 3;
	mov.u32 	%r25, sharedEnergy;
	add.s32 	%r2, %r25, %r24;
	mov.u32 	%r26, %ctaid.x;
	mul.lo.s32 	%r3, %r26, %r41;
	mov.u32 	%r4, %tid.x;
	add.s32 	%r5, %r3, %r4;
	shl.b32 	%r27, %r4, 3;
	add.s32 	%r6, %r25, %r27;
	mov.b64 	%rd9, 0;
	st.shared.u64 	[%r6], %rd9;
	add.s32 	%r7, %r2, %r27;
	st.shared.u64 	[%r7], %rd9;
	setp.ge.s32 	%p1, %r5, %r23;
	@%p1 bra 	$L__BB1_21;
	mul.wide.s32 	%rd10, %r5, 96;
	add.s64 	%rd2, %rd1, %rd10;
	ld.global.u8 	%rs1, [%rd2];
	setp.eq.s16 	%p2, %rs1, 0;
	@%p2 bra 	$L__BB1_3;
	ld.global.f64 	%fd22, [%rd2+48];
	ld.global.f64 	%fd23, [%rd2+56];
	mul.f64 	%fd24, %fd23, %fd23;
	fma.rn.f64 	%fd25, %fd22, %fd22, %fd24;
	ld.global.f64 	%fd26, [%rd2+64];
	fma.rn.f64 	%fd27, %fd26, %fd26, %fd25;
	ld.global.f64 	%fd28, [%rd2+8];
	mul.f64 	%fd29, %fd28, 0d3FE0000000000000;
	mul.f64 	%fd30, %fd29, %fd27;
	st.shared.f64 	[%r7], %fd30;
$L__BB1_3:
	add.s32 	%r38, %r5, 1;
	setp.ge.s32 	%p3, %r38, %r23;
	@%p3 bra 	$L__BB1_21;
	ld.global.f64 	%fd1, [%rd2+24];
	ld.global.f64 	%fd2, [%rd2+32];
	ld.global.f64 	%fd3, [%rd2+40];
	not.b32 	%r28, %r3;
	add.s32 	%r29, %r23, %r28;
	sub.s32 	%r30, %r29, %r4;
	and.b32  	%r9, %r30, 3;
	setp.eq.s32 	%p4, %r9, 0;
	mov.f64 	%fd122, 0d0000000000000000;
	@%p4 bra 	$L__BB1_10;
	neg.s32 	%r36, %r9;
	mov.f64 	%fd122, 0d0000000000000000;
	mov.u32 	%r37, %r5;
$L__BB1_6:
	.pragma "nounroll";
	mul.wide.s32 	%rd11, %r38, 96;
	add.s64 	%rd12, %rd1, %rd11;
	add.s64 	%rd3, %rd12, 40;
	ld.global.f64 	%fd33, [%rd12+24];
	sub.f64 	%fd34, %fd33, %fd1;
	ld.global.f64 	%fd35, [%rd12+32];
	sub.f64 	%fd36, %fd35, %fd2;
	ld.global.f64 	%fd37, [%rd12+40];
	sub.f64 	%fd38, %fd37, %fd3;
	mul.f64 	%fd39, %fd36, %fd36;
	fma.rn.f64 	%fd40, %fd34, %fd34, %fd39;
	fma.rn.f64 	%fd41, %fd38, %fd38, %fd40;
	add.f64 	%fd42, %fd41, 0d3FD0000000000000;
	sqrt.rn.f64 	%fd5, %fd42;
	setp.lt.f64 	%p5, %fd5, 0d4202A05F20000000;
	@%p5 bra 	$L__BB1_8;
	ld.global.f64 	%fd43, [%rd2+8];
	mul.f64 	%fd44, %fd43, 0dBDD2589EFFED8ACC;
	ld.global.f64 	%fd45, [%rd3+-32];
	mul.f64 	%fd46, %fd44, %fd45;
	div.rn.f64 	%fd47, %fd46, %fd5;
	add.f64 	%fd122, %fd122, %fd47;
	st.shared.f64 	[%r6], %fd122;
$L__BB1_8:
	add.s32 	%r38, %r38, 1;
	add.s32 	%r37, %r37, 1;
	add.s32 	%r36, %r36, 1;
	setp.ne.s32 	%p6, %r36, 0;
	@%p6 bra 	$L__BB1_6;
	add.s32 	%r38, %r37, 1;
$L__BB1_10:
	sub.s32 	%r31, %r23, %r5;
	add.s32 	%r32, %r31, -2;
	setp.lt.u32 	%p7, %r32, 3;
	@%p7 bra 	$L__BB1_21;
	add.s64 	%rd4, %rd1, 200;
$L__BB1_12:
	mul.wide.s32 	%rd13, %r38, 96;
	add.s64 	%rd5, %rd4, %rd13;
	ld.global.f64 	%fd48, [%rd5+-176];
	sub.f64 	%fd49, %fd48, %fd1;
	ld.global.f64 	%fd50, [%rd5+-168];
	sub.f64 	%fd51, %fd50, %fd2;
	ld.global.f64 	%fd52, [%rd5+-160];
	sub.f64 	%fd53, %fd52, %fd3;
	mul.f64 	%fd54, %fd51, %fd51;
	fma.rn.f64 	%fd55, %fd49, %fd49, %fd54;
	fma.rn.f64 	%fd56, %fd53, %fd53, %fd55;
	add.f64 	%fd57, %fd56, 0d3FD0000000000000;
	sqrt.rn.f64 	%fd10, %fd57;
	setp.lt.f64 	%p8, %fd10, 0d4202A05F20000000;
	@%p8 bra 	$L__BB1_14;
	ld.global.f64 	%fd58, [%rd2+8];
	mul.f64 	%fd59, %fd58, 0dBDD2589EFFED8ACC;
	ld.global.f64 	%fd60, [%rd5+-192];
	mul.f64 	%fd61, %fd59, %fd60;
	div.rn.f64 	%fd62, %fd61, %fd10;
	add.f64 	%fd122, %fd122, %fd62;
	st.shared.f64 	[%r6], %fd122;
$L__BB1_14:
	ld.global.f64 	%fd63, [%rd5+-80];
	sub.f64 	%fd64, %fd63, %fd1;
	ld.global.f64 	%fd65, [%rd5+-72];
	sub.f64 	%fd66, %fd65, %fd2;
	ld.global.f64 	%fd67, [%rd5+-64];
	sub.f64 	%fd68, %fd67, %fd3;
	mul.f64 	%fd69, %fd66, %fd66;
	fma.rn.f64 	%fd70, %fd64, %fd64, %fd69;
	fma.rn.f64 	%fd71, %fd68, %fd68, %fd70;
	add.f64 	%fd72, %fd71, 0d3FD0000000000000;
	sqrt.rn.f64 	%fd13, %fd72;
	setp.lt.f64 	%p9, %fd13, 0d4202A05F20000000;
	@%p9 bra 	$L__BB1_16;
	ld.global.f64 	%fd73, [%rd2+8];
	mul.f64 	%fd74, %fd73, 0dBDD2589EFFED8ACC;
	ld.global.f64 	%fd75, [%rd5+-96];
	mul.f64 	%fd76, %fd74, %fd75;
	div.rn.f64 	%fd77, %fd76, %fd13;
	add.f64 	%fd122, %fd122, %fd77;
	st.shared.f64 	[%r6], %fd122;
$L__BB1_16:
	ld.global.f64 	%fd78, [%rd5+16];
	sub.f64 	%fd79, %fd78, %fd1;
	ld.global.f64 	%fd80, [%rd5+24];
	sub.f64 	%fd81, %fd80, %fd2;
	ld.global.f64 	%fd82, [%rd5+32];
	sub.f64 	%fd83, %fd82, %fd3;
	mul.f64 	%fd84, %fd81, %fd81;
	fma.rn.f64 	%fd85, %fd79, %fd79, %fd84;
	fma.rn.f64 	%fd86, %fd83, %fd83, %fd85;
	add.f64 	%fd87, %fd86, 0d3FD0000000000000;
	sqrt.rn.f64 	%fd16, %fd87;
	setp.lt.f64 	%p10, %fd16, 0d4202A05F20000000;
	@%p10 bra 	$L__BB1_18;
	ld.global.f64 	%fd88, [%rd2+8];
	mul.f64 	%fd89, %fd88, 0dBDD2589EFFED8ACC;
	ld.global.f64 	%fd90, [%rd5];
	mul.f64 	%fd91, %fd89, %fd90;
	div.rn.f64 	%fd92, %fd91, %fd16;
	add.f64 	%fd122, %fd122, %fd92;
	st.shared.f64 	[%r6], %fd122;
$L__BB1_18:
	ld.global.f64 	%fd93, [%rd5+112];
	sub.f64 	%fd94, %fd93, %fd1;
	ld.global.f64 	%fd95, [%rd5+120];
	sub.f64 	%fd96, %fd95, %fd2;
	ld.global.f64 	%fd97, [%rd5+128];
	sub.f64 	%fd98, %fd97, %fd3;
	mul.f64 	%fd99, %fd96, %fd96;
	fma.rn.f64 	%fd100, %fd94, %fd94, %fd99;
	fma.rn.f64 	%fd101, %fd98, %fd98, %fd100;
	add.f64 	%fd102, %fd101, 0d3FD0000000000000;
	sqrt.rn.f64 	%fd19, %fd102;
	setp.lt.f64 	%p11, %fd19, 0d4202A05F20000000;
	@%p11 bra 	$L__BB1_20;
	ld.global.f64 	%fd103, [%rd2+8];
	mul.f64 	%fd104, %fd103, 0dBDD2589EFFED8ACC;
	ld.global.f64 	%fd105, [%rd5+96];
	mul.f64 	%fd106, %fd104, %fd105;
	div.rn.f64 	%fd107, %fd106, %fd19;
	add.f64 	%fd122, %fd122, %fd107;
	st.shared.f64 	[%r6], %fd122;
$L__BB1_20:
	add.s32 	%r38, %r38, 4;
	setp.lt.s32 	%p12, %r38, %r23;
	@%p12 bra 	$L__BB1_12;
$L__BB1_21:
	bar.sync 	0;
	setp.lt.u32 	%p13, %r41, 2;
	@%p13 bra 	$L__BB1_25;
$L__BB1_22:
	shr.u32 	%r22, %r41, 1;
	setp.ge.u32 	%p14, %r4, %r22;
	@%p14 bra 	$L__BB1_24;
	shl.b32 	%r33, %r22, 3;
	add.s32 	%r34, %r6, %r33;
	ld.shared.f64 	%fd108, [%r34];
	ld.shared.f64 	%fd109, [%r6];
	add.f64 	%fd110, %fd108, %fd109;
	st.shared.f64 	[%r6], %fd110;
	add.s32 	%r35, %r7, %r33;
	ld.shared.f64 	%fd111, [%r35];
	ld.shared.f64 	%fd112, [%r7];
	add.f64 	%fd113, %fd111, %fd112;
	st.shared.f64 	[%r7], %fd113;
$L__BB1_24:
	bar.sync 	0;
	setp.gt.u32 	%p15, %r41, 3;
	mov.u32 	%r41, %r22;
	@%p15 bra 	$L__BB1_22;
$L__BB1_25:
	setp.ne.s32 	%p16, %r4, 0;
	@%p16 bra 	$L__BB1_27;
	ld.param.u64 	%rd17, [_Z23CalculateEnergiesKernelP4BodyiPdS1__param_3];
	ld.param.u64 	%rd16, [_Z23CalculateEnergiesKernelP4BodyiPdS1__param_2];
	ld.shared.f64 	%fd114, [sharedEnergy];
	cvta.to.global.u64 	%rd14, %rd16;
	atom.global.add.f64 	%fd115, [%rd14], %fd114;
	ld.shared.f64 	%fd116, [%r2];
	cvta.to.global.u64 	%rd15, %rd17;
	atom.global.add.f64 	%fd117, [%rd15], %fd116;
$L__BB1_27:
	ret;

}


// ===== COMPILED SASS (sm_100) =====

	.target	sm_100

	.elftype	@"ET_EXEC"


//--------------------- .note.nv.tkinfo           --------------------------
	.section	.note.nv.tkinfo,"",@"SHT_NOTE"
	.sectionflags	@"SHF_NOTE_NV_TKINFO"
	.tkinfo
        /*0018*/ 	.word	0x00000002
        /*0030*/ 	.string	""
        /*0030*/ 	.string	"ptxas"
        /*0030*/ 	.string	"Cuda compilation tools, release 13.0, V13.0.88"
        /*0030*/ 	.string	"Build cuda_13.0.r13.0/compiler.36424714_0"
        /*0030*/ 	.string	"-arch sm_100 -m 64 "



//--------------------- .note.nv.cuinfo           --------------------------
	.section	.note.nv.cuinfo,"",@"SHT_NOTE"
	.sectionflags	@"SHF_NOTE_NV_CUINFO"
        /*0018*/ 	.short	0x0002
        /*001a*/ 	.short	0x0064
        /*001c*/ 	.short	0x0082
	.zero		2


//--------------------- .nv.info                  --------------------------
	.section	.nv.info,"",@"SHT_CUDA_INFO"
	.align	4


	//----- nvinfo : EIATTR_REGCOUNT
	.align		4
        /*0000*/ 	.byte	0x04, 0x2f
        /*0002*/ 	.short	(.L_1 - .L_0)
	.align		4
.L_0:
        /*0004*/ 	.word	index@(_Z20DirectSumForceKernelP4Bodyi)
        /*0008*/ 	.word	0x00000040


	//----- nvinfo : EIATTR_FRAME_SIZE
	.align		4
.L_1:
        /*000c*/ 	.byte	0x04, 0x11
        /*000e*/ 	.short	(.L_3 - .L_2)
	.align		4
.L_2:
        /*0010*/ 	.word	index@($__internal_3_$__cuda_sm20_dsqrt_rn_f64_mediumpath_v1)
        /*0014*/ 	.word	0x00000000


	//----- nvinfo : EIATTR_FRAME_SIZE
	.align		4
.L_3:
        /*0018*/ 	.byte	0x04, 0x11
        /*001a*/ 	.short	(.L_5 - .L_4)
	.align		4
.L_4:
        /*001c*/ 	.word	index@($__internal_2_$__cuda_sm20_div_rn_f64_full)
        /*0020*/ 	.word	0x00000000


	//----- nvinfo : EIATTR_FRAME_SIZE
	.align		4
.L_5:
        /*0024*/ 	.byte	0x04, 0x11
        /*0026*/ 	.short	(.L_7 - .L_6)
	.align		4
.L_6:
        /*0028*/ 	.word	index@(_Z20DirectSumForceKernelP4Bodyi)
        /*002c*/ 	.word	0x00000000


	//----- nvinfo : EIATTR_REGCOUNT
	.align		4
.L_7:
        /*0030*/ 	.byte	0x04, 0x2f
        /*0032*/ 	.short	(.L_9 - .L_8)
	.align		4
.L_8:
        /*0034*/ 	.word	index@(_Z23CalculateEnergiesKernelP4BodyiPdS1_)
        /*0038*/ 	.word	0x0000002a


	//----- nvinfo : EIATTR_FRAME_SIZE
	.align		4
.L_9:
        /*003c*/ 	.byte	0x04, 0x11
        /*003e*/ 	.short	(.L_11 - .L_10)
	.align		4
.L_10:
        /*0040*/ 	.word	index@($__internal_1_$__cuda_sm20_dsqrt_rn_f64_mediumpath_v1)
        /*0044*/ 	.word	0x00000000


	//----- nvinfo : EIATTR_FRAME_SIZE
	.align		4
.L_11:
        /*0048*/ 	.byte	0x04, 0x11
        /*004a*/ 	.short	(.L_13 - .L_12)
	.align		4
.L_12:
        /*004c*/ 	.word	index@($__internal_0_$__cuda_sm20_div_rn_f64_full)
        /*0050*/ 	.word	0x00000000


	//----- nvinfo : EIATTR_FRAME_SIZE
	.align		4
.L_13:
        /*0054*/ 	.byte	0x04, 0x11
        /*0056*/ 	.short	(.L_15 - .L_14)
	.align		4
.L_14:
        /*0058*/ 	.word	index@(_Z23CalculateEnergiesKernelP4BodyiPdS1_)
        /*005c*/ 	.word	0x00000000


	//----- nvinfo : EIATTR_MIN_STACK_SIZE
	.align		4
.L_15:
        /*0060*/ 	.byte	0x04, 0x12
        /*0062*/ 	.short	(.L_17 - .L_16)
	.align		4
.L_16:
        /*0064*/ 	.word	index@(_Z23CalculateEnergiesKernelP4BodyiPdS1_)
        /*0068*/ 	.word	0x00000000


	//----- nvinfo : EIATTR_MIN_STACK_SIZE
	.align		4
.L_17:
        /*006c*/ 	.byte	0x04, 0x12
        /*006e*/ 	.short	(.L_19 - .L_18)
	.align		4
.L_18:
        /*0070*/ 	.word	index@(_Z20DirectSumForceKernelP4Bodyi)
        /*0074*/ 	.word	0x00000000
.L_19:


//--------------------- .nv.compat                --------------------------
	.section	.nv.compat,"",@"SHT_CUDA_COMPAT_INFO"
	.align	4
        /*0000*/ 	.byte	0x02, 0x09, 0x00, 0x00, 0x02, 0x02, 0x01, 0x00, 0x02, 0x05, 0x05, 0x00, 0x03, 0x07, 0x01, 0x01
        /*0010*/ 	.byte	0x02, 0x03, 0x00, 0x00, 0x02, 0x06, 0x01, 0x00, 0x04, 0x0b, 0x08, 0x00, 0x01, 0x00, 0x00, 0x00
        /*0020*/ 	.byte	0x00, 0x00, 0x00, 0x00


//--------------------- .nv.info._Z23CalculateEnergiesKernelP4BodyiPdS1_ --------------------------
	.section	.nv.info._Z23CalculateEnergiesKernelP4BodyiPdS1_,"",@"SHT_CUDA_INFO"
	.sectionflags	@""
	.align	4


	//----- nvinfo : EIATTR_CUDA_API_VERSION
	.align		4
        /*0000*/ 	.byte	0x04, 0x37
        /*0002*/ 	.short	(.L_21 - .L_20)
.L_20:
        /*0004*/ 	.word	0x00000082


	//----- nvinfo : EIATTR_KPARAM_INFO
	.align		4
.L_21:
        /*0008*/ 	.byte	0x04, 0x17
        /*000a*/ 	.short	(.L_23 - .L_22)
.L_22:
        /*000c*/ 	.word	0x00000000
        /*0010*/ 	.short	0x0003
        /*0012*/ 	.short	0x0018
        /*0014*/ 	.byte	0x00, 0xf5, 0x21, 0x00


	//----- nvinfo : EIATTR_KPARAM_INFO
	.align		4
.L_23:
        /*0018*/ 	.byte	0x04, 0x17
        /*001a*/ 	.short	(.L_25 - .L_24)
.L_24:
        /*001c*/ 	.word	0x00000000
        /*0020*/ 	.short	0x0002
        /*0022*/ 	.short	0x0010
        /*0024*/ 	.byte	0x00, 0xf5, 0x21, 0x00


	//----- nvinfo : EIATTR_KPARAM_INFO
	.align		4
.L_25:
        /*0028*/ 	.byte	0x04, 0x17
        /*002a*/ 	.short	(.L_27 - .L_26)
.L_26:
        /*002c*/ 	.word	0x00000000
        /*0030*/ 	.short	0x0001
        /*0032*/ 	.short	0x0008
        /*0034*/ 	.byte	0x00, 0xf0, 0x11, 0x00


	//----- nvinfo : EIATTR_KPARAM_INFO
	.align		4
.L_27:
        /*0038*/ 	.byte	0x04, 0x17
        /*003a*/ 	.short	(.L_29 - .L_28)
.L_28:
        /*003c*/ 	.word	0x00000000
        /*0040*/ 	.short	0x0000
        /*0042*/ 	.short	0x0000
        /*0044*/ 	.byte	0x00, 0xf5, 0x21, 0x00


	//----- nvinfo : EIATTR_SPARSE_MMA_MASK
	.align		4
.L_29:
        /*0048*/ 	.byte	0x03, 0x50
        /*004a*/ 	.short	0x0000


	//----- nvinfo : EIATTR_MAXREG_COUNT
	.align		4
        /*004c*/ 	.byte	0x03, 0x1b
        /*004e*/ 	.short	0x00ff


	//----- nvinfo : EIATTR_NUM_BARRIERS
	.align		4
        /*0050*/ 	.byte	0x02, 0x4c
        /*0052*/ 	.byte	0x01
	.zero		1


	//----- nvinfo : EIATTR_MERCURY_ISA_VERSION
	.align		4
        /*0054*/ 	.byte	0x03, 0x5f
        /*0056*/ 	.short	0x0101


	//----- nvinfo : EIATTR_VRC_CTA_INIT_COUNT
	.align		4
        /*0058*/ 	.byte	0x02, 0x4a
	.zero		1
	.zero		1


	//----- nvinfo : EIATTR_EXIT_INSTR_OFFSETS
	.align		4
        /*005c*/ 	.byte	0x04, 0x1c
        /*005e*/ 	.short	(.L_31 - .L_30)


	//   ....[0]....
.L_30:
        /*0060*/ 	.word	0x00001c20


	//   ....[1]....
        /*0064*/ 	.word	0x00001cc0


	//----- nvinfo : EIATTR_CRS_STACK_SIZE
	.align		4
.L_31:
        /*0068*/ 	.byte	0x04, 0x1e
        /*006a*/ 	.short	(.L_33 - .L_32)
.L_32:
        /*006c*/ 	.word	0x00000000


	//----- nvinfo : EIATTR_CBANK_PARAM_SIZE
	.align		4
.L_33:
        /*0070*/ 	.byte	0x03, 0x19
        /*0072*/ 	.short	0x0020


	//----- nvinfo : EIATTR_PARAM_CBANK
	.align		4
        /*0074*/ 	.byte	0x04, 0x0a
        /*0076*/ 	.short	(.L_35 - .L_34)
	.align		4
.L_34:
        /*0078*/ 	.word	index@(.nv.constant0._Z23CalculateEnergiesKernelP4BodyiPdS1_)
        /*007c*/ 	.short	0x0380
        /*007e*/ 	.short	0x0020


	//----- nvinfo : EIATTR_SW_WAR
	.align		4
.L_35:
        /*0080*/ 	.byte	0x04, 0x36
        /*0082*/ 	.short	(.L_37 - .L_36)
.L_36:
        /*0084*/ 	.word	0x00000008
.L_37:


//--------------------- .nv.info._Z20DirectSumForceKernelP4Bodyi --------------------------
	.section	.nv.info._Z20DirectSumForceKernelP4Bodyi,"",@"SHT_CUDA_INFO"
	.sectionflags	@""
	.align	4


	//----- nvinfo : EIATTR_CUDA_API_VERSION
	.align		4
        /*0000*/ 	.byte	0x04, 0x37
        /*0002*/ 	.short	(.L_39 - .L_38)
.L_38:
        /*0004*/ 	.word	0x00000082


	//----- nvinfo : EIATTR_KPARAM_INFO
	.align		4
.L_39:
        /*0008*/ 	.byte	0x04, 0x17
        /*000a*/ 	.short	(.L_41 - .L_40)
.L_40:
        /*000c*/ 	.word	0x00000000
        /*0010*/ 	.short	0x0001
        /*0012*/ 	.short	0x0008
        /*0014*/ 	.byte	0x00, 0xf0, 0x11, 0x00


	//----- nvinfo : EIATTR_KPARAM_INFO
	.align		4
.L_41:
        /*0018*/ 	.byte	0x04, 0x17
        /*001a*/ 	.short	(.L_43 - .L_42)
.L_42:
        /*001c*/ 	.word	0x00000000
        /*0020*/ 	.short	0x0000
        /*0022*/ 	.short	0x0000
        /*0024*/ 	.byte	0x00, 0xf5, 0x21, 0x00


	//----- nvinfo : EIATTR_SPARSE_MMA_MASK
	.align		4
.L_43:
        /*0028*/ 	.byte	0x03, 0x50
        /*002a*/ 	.short	0x0000


	//----- nvinfo : EIATTR_MAXREG_COUNT
	.align		4
        /*002c*/ 	.byte	0x03, 0x1b
        /*002e*/ 	.short	0x00ff


	//----- nvinfo : EIATTR_NUM_BARRIERS
	.align		4
        /*0030*/ 	.byte	0x02, 0x4c
        /*0032*/ 	.byte	0x01
	.zero		1


	//----- nvinfo : EIATTR_MERCURY_ISA_VERSION
	.align		4
        /*0034*/ 	.byte	0x03, 0x5f
        /*0036*/ 	.short	0x0101


	//----- nvinfo : EIATTR_VRC_CTA_INIT_COUNT
	.align		4
        /*0038*/ 	.byte	0x02, 0x4a
	.zero		1
	.zero		1


	//----- nvinfo : EIATTR_EXIT_INSTR_OFFSETS
	.align		4
        /*003c*/ 	.byte	0x04, 0x1c
        /*003e*/ 	.short	(.L_45 - .L_44)


	//   ....[0]....
.L_44:
        /*0040*/ 	.word	0x000022b0


	//   ....[1]....
        /*0044*/ 	.word	0x000023d0


	//----- nvinfo : EIATTR_CRS_STACK_SIZE
	.align		4
.L_45:
        /*0048*/ 	.byte	0x04, 0x1e
        /*004a*/ 	.short	(.L_47 - .L_46)
.L_46:
        /*004c*/ 	.word	0x00000000


	//----- nvinfo : EIATTR_CBANK_PARAM_SIZE
	.align		4
.L_47:
        /*0050*/ 	.byte	0x03, 0x19
        /*0052*/ 	.short	0x000c


	//----- nvinfo : EIATTR_PARAM_CBANK
	.align		4
        /*0054*/ 	.byte	0x04, 0x0a
        /*0056*/ 	.short	(.L_49 - .L_48)
	.align		4
.L_48:
        /*0058*/ 	.word	index@(.nv.constant0._Z20DirectSumForceKernelP4Bodyi)
        /*005c*/ 	.short	0x0380
        /*005e*/ 	.short	0x000c


	//----- nvinfo : EIATTR_SW_WAR
	.align		4
.L_49:
        /*0060*/ 	.byte	0x04, 0x36
        /*0062*/ 	.short	(.L_51 - .L_50)
.L_50:
        /*0064*/ 	.word	0x00000008
.L_51:


//--------------------- .nv.callgraph             --------------------------
	.section	.nv.callgraph,"",@"SHT_CUDA_CALLGRAPH"
	.align	4
	.sectionentsize	8
	.align		4
        /*0000*/ 	.word	0x00000000
	.align		4
        /*0004*/ 	.word	0xffffffff
	.align		4
        /*0008*/ 	.word	0x00000000
	.align		4
        /*000c*/ 	.word	0xfffffffe
	.align		4
        /*0010*/ 	.word	0x00000000
	.align		4
        /*0014*/ 	.word	0xfffffffd
	.align		4
        /*0018*/ 	.word	0x00000000
	.align		4
        /*001c*/ 	.word	0xfffffffc


//--------------------- .text._Z23CalculateEnergiesKernelP4BodyiPdS1_ --------------------------
	.section	.text._Z23CalculateEnergiesKernelP4BodyiPdS1_,"ax",@progbits
	.align	128
        .global         _Z23CalculateEnergiesKernelP4BodyiPdS1_
        .type           _Z23CalculateEnergiesKernelP4BodyiPdS1_,@function
        .size           _Z23CalculateEnergiesKernelP4BodyiPdS1_,(.L_x_104 - _Z23CalculateEnergiesKernelP4BodyiPdS1_)
        .other          _Z23CalculateEnergiesKernelP4BodyiPdS1_,@"STO_CUDA_ENTRY STV_DEFAULT"
_Z23CalculateEnergiesKernelP4BodyiPdS1_:
.text._Z23CalculateEnergiesKernelP4BodyiPdS1_:
[----:B------:R-:W-:Y:S08]  /*0000*/  LDC R1, c[0x0][0x37c] ;  /* 0x0000df00ff017b82 */ /* 0x000ff00000000800 */
[----:B------:R-:W0:Y:S01]  /*0010*/  S2UR UR5, SR_CgaCtaId ;  /* 0x00000000000579c3 */ /* 0x000e220000008800 */
[----:B------:R-:W1:Y:S01]  /*0020*/  S2R R3, SR_TID.X ;  /* 0x0000000000037919 */ /* 0x000e620000002100 */
[----:B------:R-:W2:Y:S01]  /*0030*/  LDCU UR10, c[0x0][0x360] ;  /* 0x00006c00ff0a77ac */ /* 0x000ea20008000800 */
[----:B------:R-:W-:Y:S01]  /*0040*/  BSSY.RECONVERGENT B0, `(.L_x_0) ;  /* 0x00001a6000007945 */ /* 0x000fe20003800200 */
[----:B------:R-:W-:Y:S01]  /*0050*/  UMOV UR4, 0x400 ;  /* 0x0000040000047882 */ /* 0x000fe20000000000 */
[----:B------:R-:W3:Y:S03]  /*0060*/  LDCU.64 UR8, c[0x0][0x358] ;  /* 0x00006b00ff0877ac */ /* 0x000ee60008000a00 */
[----:B------:R-:W4:Y:S01]  /*0070*/  S2UR UR6, SR_CTAID.X ;  /* 0x00000000000679c3 */ /* 0x000f220000002500 */
[----:B--2---:R-:W-:Y:S01]  /*0080*/  IMAD.U32 R5, RZ, RZ, UR10 ;  /* 0x0000000aff057e24 */ /* 0x004fe2000f8e00ff */
[----:B0-----:R-:W-:Y:S01]  /*0090*/  ULEA UR4, UR5, UR4, 0x18 ;  /* 0x0000000405047291 */ /* 0x001fe2000f8ec0ff */
[----:B------:R-:W0:Y:S03]  /*00a0*/  LDCU UR5, c[0x0][0x388] ;  /* 0x00007100ff0577ac */ /* 0x000e260008000800 */
[----:B------:R-:W-:-:S02]  /*00b0*/  ULEA UR7, UR10, UR4, 0x3 ;  /* 0x000000040a077291 */ /* 0x000fc4000f8e18ff */
[----:B-1----:R-:W-:Y:S01]  /*00c0*/  LEA R2, R3, UR4, 0x3 ;  /* 0x0000000403027c11 */ /* 0x002fe2000f8e18ff */
[----:B----4-:R-:W-:-:S03]  /*00d0*/  UIMAD UR4, UR10, UR6, URZ ;  /* 0x000000060a0472a4 */ /* 0x010fc6000f8e02ff */
[C---:B------:R-:W-:Y:S01]  /*00e0*/  LEA R0, R3.reuse, UR7, 0x3 ;  /* 0x0000000703007c11 */ /* 0x040fe2000f8e18ff */
[----:B------:R1:W-:Y:S02]  /*00f0*/  STS.64 [R2], RZ ;  /* 0x000000ff02007388 */ /* 0x0003e40000000a00 */
[----:B------:R-:W-:Y:S02]  /*0100*/  VIADD R14, R3, UR4 ;  /* 0x00000004030e7c36 */ /* 0x000fe40008000000 */
[----:B------:R1:W-:Y:S03]  /*0110*/  STS.64 [R0], RZ ;  /* 0x000000ff00007388 */ /* 0x0003e60000000a00 */
[----:B0-----:R-:W-:-:S13]  /*0120*/  ISETP.GE.AND P0, PT, R14, UR5, PT ;  /* 0x000000050e007c0c */ /* 0x001fda000bf06270 */
[----:B-1-3--:R-:W-:Y:S05]  /*0130*/  @P0 BRA `(.L_x_1) ;  /* 0x0000001800580947 */ /* 0x00afea0003800000 */
[----:B------:R-:W0:Y:S02]  /*0140*/  LDC.64 R26, c[0x0][0x380] ;  /* 0x0000e000ff1a7b82 */ /* 0x000e240000000a00 */
[----:B0-----:R-:W-:-:S05]  /*0150*/  IMAD.WIDE R26, R14, 0x60, R26 ;  /* 0x000000600e1a7825 */ /* 0x001fca00078e021a */
[----:B------:R-:W2:Y:S01]  /*0160*/  LDG.E.U8 R6, desc[UR8][R26.64] ;  /* 0x000000081a067981 */ /* 0x000ea2000c1e1100 */
[----:B------:R-:W-:Y:S01]  /*0170*/  VIADD R4, R14, 0x1 ;  /* 0x000000010e047836 */ /* 0x000fe20000000000 */
[----:B------:R-:W-:Y:S04]  /*0180*/  BSSY.RECONVERGENT B1, `(.L_x_2) ;  /* 0x000000e000017945 */ /* 0x000fe80003800200 */
[----:B------:R-:W-:Y:S02]  /*0190*/  ISETP.GE.AND P1, PT, R4, UR5, PT ;  /* 0x0000000504007c0c */ /* 0x000fe4000bf26270 */
[----:B--2---:R-:W-:-:S13]  /*01a0*/  ISETP.NE.AND P0, PT, R6, RZ, PT ;  /* 0x000000ff0600720c */ /* 0x004fda0003f05270 */
[----:B------:R-:W-:Y:S05]  /*01b0*/  @!P0 BRA `(.L_x_3) ;  /* 0x0000000000288947 */ /* 0x000fea0003800000 */
[----:B------:R-:W2:Y:S04]  /*01c0*/  LDG.E.64 R8, desc[UR8][R26.64+0x38] ;  /* 0x000038081a087981 */ /* 0x000ea8000c1e1b00 */
[----:B------:R-:W3:Y:S04]  /*01d0*/  LDG.E.64 R6, desc[UR8][R26.64+0x30] ;  /* 0x000030081a067981 */ /* 0x000ee8000c1e1b00 */
[----:B------:R-:W4:Y:S04]  /*01e0*/  LDG.E.64 R12, desc[UR8][R26.64+0x8] ;  /* 0x000008081a0c7981 */ /* 0x000f28000c1e1b00 */
[----:B------:R-:W5:Y:S01]  /*01f0*/  LDG.E.64 R10, desc[UR8][R26.64+0x40] ;  /* 0x000040081a0a7981 */ /* 0x000f62000c1e1b00 */
[----:B--2---:R-:W-:-:S08]  /*0200*/  DMUL R8, R8, R8 ;  /* 0x0000000808087228 */ /* 0x004fd00000000000 */
[----:B---3--:R-:W-:Y:S02]  /*0210*/  DFMA R8, R6, R6, R8 ;  /* 0x000000060608722b */ /* 0x008fe40000000008 */
[----:B----4-:R-:W-:-:S06]  /*0220*/  DMUL R12, R12, 0.5 ;  /* 0x3fe000000c0c7828 */ /* 0x010fcc0000000000 */
[----:B-----5:R-:W-:-:S08]  /*0230*/  DFMA R8, R10, R10, R8 ;  /* 0x0000000a0a08722b */ /* 0x020fd00000000008 */
[----:B------:R-:W-:-:S07]  /*0240*/  DMUL R8, R8, R12 ;  /* 0x0000000c08087228 */ /* 0x000fce0000000000 */
[----:B------:R0:W-:Y:S04]  /*0250*/  STS.64 [R0], R8 ;  /* 0x0000000800007388 */ /* 0x0001e80000000a00 */
.L_x_3:
[----:B------:R-:W-:Y:S05]  /*0260*/  BSYNC.RECONVERGENT B1 ;  /* 0x0000000000017941 */ /* 0x000fea0003800200 */
.L_x_2:
[----:B------:R-:W-:Y:S05]  /*0270*/  @P1 BRA `(.L_x_1) ;  /* 0x0000001800081947 */ /* 0x000fea0003800000 */
[----:B------:R1:W5:Y:S04]  /*0280*/  LDG.E.64 R24, desc[UR8][R26.64+0x18] ;  /* 0x000018081a187981 */ /* 0x000368000c1e1b00 */
[----:B------:R1:W5:Y:S04]  /*0290*/  LDG.E.64 R22, desc[UR8][R26.64+0x20] ;  /* 0x000020081a167981 */ /* 0x000368000c1e1b00 */
[----:B------:R1:W5:Y:S01]  /*02a0*/  LDG.E.64 R20, desc[UR8][R26.64+0x28] ;  /* 0x000028081a147981 */ /* 0x000362000c1e1b00 */
[----:B------:R-:W-:Y:S01]  /*02b0*/  LOP3.LUT R6, RZ, UR4, RZ, 0x33, !PT ;  /* 0x00000004ff067c12 */ /* 0x000fe2000f8e33ff */
[----:B------:R-:W-:Y:S01]  /*02c0*/  BSSY.RECONVERGENT B2, `(.L_x_4) ;  /* 0x000005d000027945 */ /* 0x000fe20003800200 */
[----:B------:R-:W-:-:S02]  /*02d0*/  CS2R R18, SRZ ;  /* 0x0000000000127805 */ /* 0x000fc4000001ff00 */
[----:B------:R-:W-:-:S04]  /*02e0*/  IADD3 R6, PT, PT, -R3, UR5, R6 ;  /* 0x0000000503067c10 */ /* 0x000fc8000fffe106 */
[----:B------:R-:W-:Y:S01]  /*02f0*/  LOP3.LUT P0, R15, R6, 0x3, RZ, 0xc0, !PT ;  /* 0x00000003060f7812 */ /* 0x000fe2000780c0ff */
[----:B------:R-:W-:-:S12]  /*0300*/  IMAD.MOV.U32 R6, RZ, RZ, R4 ;  /* 0x000000ffff067224 */ /* 0x000fd800078e0004 */
[----:B-1----:R-:W-:Y:S05]  /*0310*/  @!P0 BRA `(.L_x_5) ;  /* 0x00000004005c8947 */ /* 0x002fea0003800000 */
[----:B------:R-:W-:Y:S01]  /*0320*/  BSSY.RECONVERGENT B3, `(.L_x_6) ;  /* 0x0000055000037945 */ /* 0x000fe20003800200 */
[----:B------:R-:W-:Y:S01]  /*0330*/  IMAD.MOV R15, RZ, RZ, -R15 ;  /* 0x000000ffff0f7224 */ /* 0x000fe200078e0a0f */
[----:B------:R-:W-:Y:S02]  /*0340*/  MOV R16, R14 ;  /* 0x0000000e00107202 */ /* 0x000fe40000000f00 */
[----:B------:R-:W-:-:S07]  /*0350*/  CS2R R18, SRZ ;  /* 0x0000000000127805 */ /* 0x000fce000001ff00 */
.L_x_13:
[----:B------:R-:W1:Y:S02]  /*0360*/  LDC.64 R12, c[0x0][0x380] ;  /* 0x0000e000ff0c7b82 */ /* 0x000e640000000a00 */
[----:B-1----:R-:W-:-:S05]  /*0370*/  IMAD.WIDE R12, R6, 0x60, R12 ;  /* 0x00000060060c7825 */ /* 0x002fca00078e020c */
[----:B------:R-:W2:Y:S04]  /*0380*/  LDG.E.64 R28, desc[UR8][R12.64+0x20] ;  /* 0x000020080c1c7981 */ /* 0x000ea8000c1e1b00 */
[----:B------:R-:W3:Y:S04]  /*0390*/  LDG.E.64 R10, desc[UR8][R12.64+0x18] ;  /* 0x000018080c0a7981 */ /* 0x000ee8000c1e1b00 */
[----:B0-----:R-:W4:Y:S01]  /*03a0*/  LDG.E.64 R8, desc[UR8][R12.64+0x28] ;  /* 0x000028080c087981 */ /* 0x001f22000c1e1b00 */
[----:B------:R-:W-:Y:S01]  /*03b0*/  IMAD.MOV.U32 R34, RZ, RZ, 0x0 ;  /* 0x00000000ff227424 */ /* 0x000fe200078e00ff */
[----:B------:R-:W-:Y:S01]  /*03c0*/  BSSY.RECONVERGENT B1, `(.L_x_7) ;  /* 0x0000022000017945 */ /* 0x000fe20003800200 */
[----:B------:R-:W-:-:S02]  /*03d0*/  IMAD.MOV.U32 R35, RZ, RZ, 0x3fd80000 ;  /* 0x3fd80000ff237424 */ /* 0x000fc400078e00ff */
[----:B------:R-:W-:-:S05]  /*03e0*/  VIADD R15, R15, 0x1 ;  /* 0x000000010f0f7836 */ /* 0x000fca0000000000 */
[----:B------:R-:W-:Y:S01]  /*03f0*/  ISETP.NE.AND P1, PT, R15, RZ, PT ;  /* 0x000000ff0f00720c */ /* 0x000fe20003f25270 */
[----:B--2--5:R-:W-:Y:S02]  /*0400*/  DADD R28, -R22, R28 ;  /* 0x00000000161c7229 */ /* 0x024fe4000000011c */
[----:B---3--:R-:W-:-:S06]  /*0410*/  DADD R10, -R24, R10 ;  /* 0x00000000180a7229 */ /* 0x008fcc000000010a */
[----:B------:R-:W-:Y:S02]  /*0420*/  DMUL R28, R28, R28 ;  /* 0x0000001c1c1c7228 */ /* 0x000fe40000000000 */
[----:B----4-:R-:W-:-:S06]  /*0430*/  DADD R8, -R20, R8 ;  /* 0x0000000014087229 */ /* 0x010fcc0000000108 */
[----:B------:R-:W-:-:S08]  /*0440*/  DFMA R28, R10, R10, R28 ;  /* 0x0000000a0a1c722b */ /* 0x000fd0000000001c */
[----:B------:R-:W-:-:S08]  /*0450*/  DFMA R28, R8, R8, R28 ;  /* 0x00000008081c722b */ /* 0x000fd0000000001c */
[----:B------:R-:W-:-:S06]  /*0460*/  DADD R32, R28, 0.25 ;  /* 0x3fd000001c207429 */ /* 0x000fcc0000000000 */
[----:B------:R-:W0:Y:S04]  /*0470*/  MUFU.RSQ64H R11, R33 ;  /* 0x00000021000b7308 */ /* 0x000e280000001c00 */
[----:B------:R-:W-:-:S05]  /*0480*/  VIADD R10, R33, 0xfcb00000 ;  /* 0xfcb00000210a7836 */ /* 0x000fca0000000000 */
[----:B------:R-:W-:Y:S01]  /*0490*/  ISETP.GE.U32.AND P0, PT, R10, 0x7ca00000, PT ;  /* 0x7ca000000a00780c */ /* 0x000fe20003f06070 */
[----:B0-----:R-:W-:-:S08]  /*04a0*/  DMUL R8, R10, R10 ;  /* 0x0000000a0a087228 */ /* 0x001fd00000000000 */
[----:B------:R-:W-:-:S08]  /*04b0*/  DFMA R8, R32, -R8, 1 ;  /* 0x3ff000002008742b */ /* 0x000fd00000000808 */
[----:B------:R-:W-:Y:S02]  /*04c0*/  DFMA R34, R8, R34, 0.5 ;  /* 0x3fe000000822742b */ /* 0x000fe40000000022 */
[----:B------:R-:W-:-:S08]  /*04d0*/  DMUL R8, R10, R8 ;  /* 0x000000080a087228 */ /* 0x000fd00000000000 */
[----:B------:R-:W-:-:S08]  /*04e0*/  DFMA R34, R34, R8, R10 ;  /* 0x000000082222722b */ /* 0x000fd0000000000a */
[----:B------:R-:W-:Y:S02]  /*04f0*/  DMUL R28, R32, R34 ;  /* 0x00000022201c7228 */ /* 0x000fe40000000000 */
[----:B------:R-:W-:Y:S01]  /*0500*/  VIADD R9, R35, 0xfff00000 ;  /* 0xfff0000023097836 */ /* 0x000fe20000000000 */
[----:B------:R-:W-:-:S05]  /*0510*/  MOV R8, R34 ;  /* 0x0000002200087202 */ /* 0x000fca0000000f00 */
[----:B------:R-:W-:-:S08]  /*0520*/  DFMA R30, R28, -R28, R32 ;  /* 0x8000001c1c1e722b */ /* 0x000fd00000000020 */
[----:B------:R-:W-:Y:S01]  /*0530*/  DFMA R36, R30, R8, R28 ;  /* 0x000000081e24722b */ /* 0x000fe2000000001c */
[----:B------:R-:W-:Y:S10]  /*0540*/  @!P0 BRA `(.L_x_8) ;  /* 0x0000000000248947 */ /* 0x000ff40003800000 */
[----:B------:R-:W-:Y:S01]  /*0550*/  IMAD.MOV.U32 R8, RZ, RZ, R32 ;  /* 0x000000ffff087224 */ /* 0x000fe200078e0020 */
[----:B------:R-:W-:Y:S01]  /*0560*/  MOV R32, 0x5c0 ;  /* 0x000005c000207802 */ /* 0x000fe20000000f00 */
[----:B------:R-:W-:Y:S02]  /*0570*/  IMAD.MOV.U32 R11, RZ, RZ, R31 ;  /* 0x000000ffff0b7224 */ /* 0x000fe400078e001f */
[----:B------:R-:W-:Y:S02]  /*0580*/  IMAD.MOV.U32 R4, RZ, RZ, R34 ;  /* 0x000000ffff047224 */ /* 0x000fe400078e0022 */
[----:B------:R-:W-:Y:S02]  /*0590*/  IMAD.MOV.U32 R7, RZ, RZ, R33 ;  /* 0x000000ffff077224 */ /* 0x000fe400078e0021 */
[----:B------:R-:W-:-:S07]  /*05a0*/  IMAD.MOV.U32 R31, RZ, RZ, R9 ;  /* 0x000000ffff1f7224 */ /* 0x000fce00078e0009 */
[----:B------:R-:W-:Y:S05]  /*05b0*/  CALL.REL.NOINC `($__internal_1_$__cuda_sm20_dsqrt_rn_f64_mediumpath_v1) ;  /* 0x0000001c003c7944 */ /* 0x000fea0003c00000 */
[----:B------:R-:W-:Y:S01]  /*05c0*/  MOV R36, R34 ;  /* 0x0000002200247202 */ /* 0x000fe20000000f00 */
[----:B------:R-:W-:-:S07]  /*05d0*/  IMAD.MOV.U32 R37, RZ, RZ, R35 ;  /* 0x000000ffff257224 */ /* 0x000fce00078e0023 */
.L_x_8:
[----:B------:R-:W-:Y:S05]  /*05e0*/  BSYNC.RECONVERGENT B1 ;  /* 0x0000000000017941 */ /* 0x000fea0003800200 */
.L_x_7:
[----:B------:R-:W-:Y:S01]  /*05f0*/  UMOV UR10, 0x20000000 ;  /* 0x20000000000a7882 */ /* 0x000fe20000000000 */
[----:B------:R-:W-:Y:S01]  /*0600*/  UMOV UR11, 0x4202a05f ;  /* 0x4202a05f000b7882 */ /* 0x000fe20000000000 */
[----:B------:R-:W-:Y:S01]  /*0610*/  BSSY.RECONVERGENT B4, `(.L_x_9) ;  /* 0x0000022000047945 */ /* 0x000fe20003800200 */
[----:B------:R-:W-:-:S14]  /*0620*/  DSETP.GEU.AND P0, PT, R36, UR10, PT ;  /* 0x0000000a24007e2a */ /* 0x000fdc000bf0e000 */
[----:B------:R-:W-:Y:S05]  /*0630*/  @!P0 BRA `(.L_x_10) ;  /* 0x00000000007c8947 */ /* 0x000fea0003800000 */
[----:B------:R-:W2:Y:S04]  /*0640*/  LDG.E.64 R28, desc[UR8][R26.64+0x8] ;  /* 0x000008081a1c7981 */ /* 0x000ea8000c1e1b00 */
[----:B------:R-:W3:Y:S01]  /*0650*/  LDG.E.64 R10, desc[UR8][R12.64+0x8] ;  /* 0x000008080c0a7981 */ /* 0x000ee2000c1e1b00 */
[----:B------:R-:W0:Y:S01]  /*0660*/  MUFU.RCP64H R9, R37 ;  /* 0x0000002500097308 */ /* 0x000e220000001800 */
[----:B------:R-:W-:Y:S01]  /*0670*/  IMAD.MOV.U32 R8, RZ, RZ, 0x1 ;  /* 0x00000001ff087424 */ /* 0x000fe200078e00ff */
[----:B------:R-:W-:Y:S01]  /*0680*/  UMOV UR10, 0xffed8acc ;  /* 0xffed8acc000a7882 */ /* 0x000fe20000000000 */
[----:B------:R-:W-:Y:S01]  /*0690*/  UMOV UR11, 0x3dd2589e ;  /* 0x3dd2589e000b7882 */ /* 0x000fe20000000000 */
[----:B------:R-:W-:Y:S03]  /*06a0*/  BSSY.RECONVERGENT B5, `(.L_x_11) ;  /* 0x0000016000057945 */ /* 0x000fe60003800200 */
[----:B0-----:R-:W-:-:S08]  /*06b0*/  DFMA R30, R8, -R36, 1 ;  /* 0x3ff00000081e742b */ /* 0x001fd00000000824 */
[----:B------:R-:W-:-:S08]  /*06c0*/  DFMA R30, R30, R30, R30 ;  /* 0x0000001e1e1e722b */ /* 0x000fd0000000001e */
[----:B------:R-:W-:Y:S02]  /*06d0*/  DFMA R8, R8, R30, R8 ;  /* 0x0000001e0808722b */ /* 0x000fe40000000008 */
[----:B--2---:R-:W-:-:S06]  /*06e0*/  DMUL R30, R28, -UR10 ;  /* 0x8000000a1c1e7c28 */ /* 0x004fcc0008000000 */
[----:B------:R-:W-:Y:S02]  /*06f0*/  DFMA R28, R8, -R36, 1 ;  /* 0x3ff00000081c742b */ /* 0x000fe40000000824 */
[----:B---3--:R-:W-:-:S06]  /*0700*/  DMUL R10, R30, R10 ;  /* 0x0000000a1e0a7228 */ /* 0x008fcc0000000000 */
[----:B------:R-:W-:-:S08]  /*0710*/  DFMA R8, R8, R28, R8 ;  /* 0x0000001c0808722b */ /* 0x000fd00000000008 */
[----:B------:R-:W-:Y:S01]  /*0720*/  DMUL R12, R10, R8 ;  /* 0x000000080a0c7228 */ /* 0x000fe20000000000 */
[----:B------:R-:W-:-:S07]  /*0730*/  FSETP.GEU.AND P2, PT, |R11|, 6.5827683646048100446e-37, PT ;  /* 0x036000000b00780b */ /* 0x000fce0003f4e200 */
[----:B------:R-:W-:-:S08]  /*0740*/  DFMA R28, R12, -R36, R10 ;  /* 0x800000240c1c722b */ /* 0x000fd0000000000a */
[----:B------:R-:W-:-:S10]  /*0750*/  DFMA R8, R8, R28, R12 ;  /* 0x0000001c0808722b */ /* 0x000fd4000000000c */
[----:B------:R-:W-:-:S05]  /*0760*/  FFMA R4, RZ, R37, R9 ;  /* 0x00000025ff047223 */ /* 0x000fca0000000009 */
[----:B------:R-:W-:-:S13]  /*0770*/  FSETP.GT.AND P0, PT, |R4|, 1.469367938527859385e-39, PT ;  /* 0x001000000400780b */ /* 0x000fda0003f04200 */
[----:B------:R-:W-:Y:S05]  /*0780*/  @P0 BRA P2, `(.L_x_12) ;  /* 0x00000000001c0947 */ /* 0x000fea0001000000 */
[----:B------:R-:W-:Y:S01]  /*0790*/  IMAD.MOV.U32 R12, RZ, RZ, R10 ;  /* 0x000000ffff0c7224 */ /* 0x000fe200078e000a */
[----:B------:R-:W-:Y:S01]  /*07a0*/  MOV R4, 0x7e0 ;  /* 0x000007e000047802 */ /* 0x000fe20000000f00 */
[----:B------:R-:W-:Y:S02]  /*07b0*/  IMAD.MOV.U32 R34, RZ, RZ, R36 ;  /* 0x000000ffff227224 */ /* 0x000fe400078e0024 */
[----:B------:R-:W-:-:S07]  /*07c0*/  IMAD.MOV.U32 R35, RZ, RZ, R37 ;  /* 0x000000ffff237224 */ /* 0x000fce00078e0025 */
[----:B------:R-:W-:Y:S05]  /*07d0*/  CALL.REL.NOINC `($__internal_0_$__cuda_sm20_div_rn_f64_full) ;  /* 0x00000014003c7944 */ /* 0x000fea0003c00000 */
[----:B------:R-:W-:Y:S01]  /*07e0*/  MOV R8, R36 ;  /* 0x0000002400087202 */ /* 0x000fe20000000f00 */
[----:B------:R-:W-:-:S07]  /*07f0*/  IMAD.MOV.U32 R9, RZ, RZ, R37 ;  /* 0x000000ffff097224 */ /* 0x000fce00078e0025 */
.L_x_12:
[----:B------:R-:W-:Y:S05]  /*0800*/  BSYNC.RECONVERGENT B5 ;  /* 0x0000000000057941 */ /* 0x000fea0003800200 */
.L_x_11:
[----:B------:R-:W-:-:S07]  /*0810*/  DADD R18, R18, R8 ;  /* 0x0000000012127229 */ /* 0x000fce0000000008 */
[----:B------:R0:W-:Y:S04]  /*0820*/  STS.64 [R2], R18 ;  /* 0x0000001202007388 */ /* 0x0001e80000000a00 */
.L_x_10:
[----:B------:R-:W-:Y:S05]  /*0830*/  BSYNC.RECONVERGENT B4 ;  /* 0x0000000000047941 */ /* 0x000fea0003800200 */
.L_x_9:
[----:B------:R-:W-:Y:S02]  /*0840*/  VIADD R6, R6, 0x1 ;  /* 0x0000000106067836 */ /* 0x000fe40000000000 */
[----:B------:R-:W-:Y:S01]  /*0850*/  VIADD R16, R16, 0x1 ;  /* 0x0000000110107836 */ /* 0x000fe20000000000 */
[----:B------:R-:W-:Y:S06]  /*0860*/  @P1 BRA `(.L_x_13) ;  /* 0xfffffff800bc1947 */ /* 0x000fec000383ffff */
[----:B------:R-:W-:Y:S05]  /*0870*/  BSYNC.RECONVERGENT B3 ;  /* 0x0000000000037941 */ /* 0x000fea0003800200 */
.L_x_6:
[----:B------:R-:W-:-:S07]  /*0880*/  VIADD R6, R16, 0x1 ;  /* 0x0000000110067836 */ /* 0x000fce0000000000 */
.L_x_5:
[----:B------:R-:W-:Y:S05]  /*0890*/  BSYNC.RECONVERGENT B2 ;  /* 0x0000000000027941 */ /* 0x000fea0003800200 */
.L_x_4:
[----:B------:R-:W1:Y:S02]  /*08a0*/  LDC R7, c[0x0][0x388] ;  /* 0x0000e200ff077b82 */ /* 0x000e640000000800 */
[----:B-1----:R-:W-:-:S04]  /*08b0*/  IADD3 R14, PT, PT, -R14, -0x2, R7 ;  /* 0xfffffffe0e0e7810 */ /* 0x002fc80007ffe107 */
[----:B------:R-:W-:-:S13]  /*08c0*/  ISETP.GE.U32.AND P0, PT, R14, 0x3, PT ;  /* 0x000000030e00780c */ /* 0x000fda0003f06070 */
[----:B------:R-:W-:Y:S05]  /*08d0*/  @!P0 BRA `(.L_x_1) ;  /* 0x0000001000708947 */ /* 0x000fea0003800000 */
[----:B------:R-:W1:Y:S02]  /*08e0*/  LDC.64 R16, c[0x0][0x380] ;  /* 0x0000e000ff107b82 */ /* 0x000e640000000a00 */
[----:B-1----:R-:W-:-:S05]  /*08f0*/  IADD3 R16, P0, PT, R16, 0xc8, RZ ;  /* 0x000000c810107810 */ /* 0x002fca0007f1e0ff */
[----:B------:R-:W-:-:S08]  /*0900*/  IMAD.X R17, RZ, RZ, R17, P0 ;  /* 0x000000ffff117224 */ /* 0x000fd000000e0611 */
.L_x_38:
[----:B------:R-:W-:Y:S01]  /*0910*/  IMAD.WIDE R14, R6, 0x60, R16 ;  /* 0x00000060060e7825 */ /* 0x000fe200078e0210 */
[----:B-1----:R-:W1:Y:S04]  /*0920*/  LDCU UR6, c[0x0][0x388] ;  /* 0x00007100ff0677ac */ /* 0x002e680008000800 */
[----:B--2---:R-:W2:Y:S04]  /*0930*/  LDG.E.64 R10, desc[UR8][R14.64+-0xa8] ;  /* 0xffff58080e0a7981 */ /* 0x004ea8000c1e1b00 */
[----:B0--3--:R-:W3:Y:S04]  /*0940*/  LDG.E.64 R8, desc[UR8][R14.64+-0xb0] ;  /* 0xffff50080e087981 */ /* 0x009ee8000c1e1b00 */
[----:B------:R-:W4:Y:S01]  /*0950*/  LDG.E.64 R12, desc[UR8][R14.64+-0xa0] ;  /* 0xffff60080e0c7981 */ /* 0x000f22000c1e1b00 */
[----:B------:R-:W-:Y:S01]  /*0960*/  IMAD.MOV.U32 R32, RZ, RZ, 0x0 ;  /* 0x00000000ff207424 */ /* 0x000fe200078e00ff */
[----:B------:R-:W-:Y:S01]  /*0970*/  BSSY.RECONVERGENT B1, `(.L_x_14) ;  /* 0x000001f000017945 */ /* 0x000fe20003800200 */
[----:B------:R-:W-:-:S02]  /*0980*/  IMAD.MOV.U32 R33, RZ, RZ, 0x3fd80000 ;  /* 0x3fd80000ff217424 */ /* 0x000fc400078e00ff */
[----:B------:R-:W-:-:S05]  /*0990*/  VIADD R6, R6, 0x4 ;  /* 0x0000000406067836 */ /* 0x000fca0000000000 */
[----:B-1----:R-:W-:Y:S01]  /*09a0*/  ISETP.GE.AND P1, PT, R6, UR6, PT ;  /* 0x0000000606007c0c */ /* 0x002fe2000bf26270 */
        /* <DEDUP_REMOVED lines=8> */
[----:B------:R-:W-:-:S04]  /*0a30*/  IADD3 R10, PT, PT, R9, -0x3500000, RZ ;  /* 0xfcb00000090a7810 */ /* 0x000fc80007ffe0ff */
[----:B------:R-:W-:Y:S02]  /*0a40*/  ISETP.GE.U32.AND P0, PT, R10, 0x7ca00000, PT ;  /* 0x7ca000000a00780c */ /* 0x000fe40003f06070 */
[----:B0-----:R-:W-:-:S08]  /*0a50*/  DMUL R12, R10, R10 ;  /* 0x0000000a0a0c7228 */ /* 0x001fd00000000000 */
[----:B------:R-:W-:-:S08]  /*0a60*/  DFMA R12, R8, -R12, 1 ;  /* 0x3ff00000080c742b */ /* 0x000fd0000000080c */
[----:B------:R-:W-:Y:S02]  /*0a70*/  DFMA R32, R12, R32, 0.5 ;  /* 0x3fe000000c20742b */ /* 0x000fe40000000020 */
[----:B------:R-:W-:-:S08]  /*0a80*/  DMUL R12, R10, R12 ;  /* 0x0000000c0a0c7228 */ /* 0x000fd00000000000 */
[----:B------:R-:W-:-:S08]  /*0a90*/  DFMA R32, R32, R12, R10 ;  /* 0x0000000c2020722b */ /* 0x000fd0000000000a */
[----:B------:R-:W-:Y:S02]  /*0aa0*/  DMUL R28, R8, R32 ;  /* 0x00000020081c7228 */ /* 0x000fe40000000000 */
[----:B------:R-:W-:Y:S02]  /*0ab0*/  VIADD R31, R33, 0xfff00000 ;  /* 0xfff00000211f7836 */ /* 0x000fe40000000000 */
[----:B------:R-:W-:-:S04]  /*0ac0*/  IMAD.MOV.U32 R30, RZ, RZ, R32 ;  /* 0x000000ffff1e7224 */ /* 0x000fc800078e0020 */
[----:B------:R-:W-:-:S08]  /*0ad0*/  DFMA R12, R28, -R28, R8 ;  /* 0x8000001c1c0c722b */ /* 0x000fd00000000008 */
[----:B------:R-:W-:Y:S01]  /*0ae0*/  DFMA R34, R12, R30, R28 ;  /* 0x0000001e0c22722b */ /* 0x000fe2000000001c */
[----:B------:R-:W-:Y:S10]  /*0af0*/  @!P0 BRA `(.L_x_15) ;  /* 0x0000000000188947 */ /* 0x000ff40003800000 */
[----:B------:R-:W-:Y:S01]  /*0b00*/  MOV R4, R32 ;  /* 0x0000002000047202 */ /* 0x000fe20000000f00 */
[----:B------:R-:W-:Y:S01]  /*0b10*/  IMAD.MOV.U32 R7, RZ, RZ, R9 ;  /* 0x000000ffff077224 */ /* 0x000fe200078e0009 */
[----:B------:R-:W-:Y:S01]  /*0b20*/  MOV R32, 0xb60 ;  /* 0x00000b6000207802 */ /* 0x000fe20000000f00 */
[----:B------:R-:W-:Y:S02]  /*0b30*/  IMAD.MOV.U32 R30, RZ, RZ, R12 ;  /* 0x000000ffff1e7224 */ /* 0x000fe400078e000c */
[----:B------:R-:W-:-:S07]  /*0b40*/  IMAD.MOV.U32 R11, RZ, RZ, R13 ;  /* 0x000000ffff0b7224 */ /* 0x000fce00078e000d */
[----:B------:R-:W-:Y:S05]  /*0b50*/  CALL.REL.NOINC `($__internal_1_$__cuda_sm20_dsqrt_rn_f64_mediumpath_v1) ;  /* 0x0000001400d47944 */ /* 0x000fea0003c00000 */
.L_x_15:
[----:B------:R-:W-:Y:S05]  /*0b60*/  BSYNC.RECONVERGENT B1 ;  /* 0x0000000000017941 */ /* 0x000fea0003800200 */
.L_x_14:
        /* <DEDUP_REMOVED lines=14> */
[----:B------:R-:W-:-:S08]  /*0c50*/  DFMA R12, R12, R28, R12 ;  /* 0x0000001c0c0c722b */ /* 0x000fd0000000000c */
[----:B------:R-:W-:-:S08]  /*0c60*/  DFMA R28, R12, -R34, 1 ;  /* 0x3ff000000c1c742b */ /* 0x000fd00000000822 */
[----:B------:R-:W-:Y:S02]  /*0c70*/  DFMA R28, R12, R28, R12 ;  /* 0x0000001c0c1c722b */ /* 0x000fe4000000000c */
[----:B--2---:R-:W-:-:S08]  /*0c80*/  DMUL R10, R10, -UR10 ;  /* 0x8000000a0a0a7c28 */ /* 0x004fd00008000000 */
[----:B---3--:R-:W-:-:S08]  /*0c90*/  DMUL R10, R10, R8 ;  /* 0x000000080a0a7228 */ /* 0x008fd00000000000 */
[----:B------:R-:W-:Y:S02]  /*0ca0*/  DMUL R8, R10, R28 ;  /* 0x0000001c0a087228 */ /* 0x000fe40000000000 */
[----:B------:R-:W-:-:S06]  /*0cb0*/  FSETP.GEU.AND P2, PT, |R11|, 6.5827683646048100446e-37, PT ;  /* 0x036000000b00780b */ /* 0x000fcc0003f4e200 */
[----:B------:R-:W-:-:S08]  /*0cc0*/  DFMA R12, R8, -R34, R10 ;  /* 0x80000022080c722b */ /* 0x000fd0000000000a */
[----:B------:R-:W-:-:S10]  /*0cd0*/  DFMA R8, R28, R12, R8 ;  /* 0x0000000c1c08722b */ /* 0x000fd40000000008 */
[----:B------:R-:W-:-:S05]  /*0ce0*/  FFMA R4, RZ, R35, R9 ;  /* 0x00000023ff047223 */ /* 0x000fca0000000009 */
[----:B------:R-:W-:-:S13]  /*0cf0*/  FSETP.GT.AND P0, PT, |R4|, 1.469367938527859385e-39, PT ;  /* 0x001000000400780b */ /* 0x000fda0003f04200 */
[----:B------:R-:W-:Y:S05]  /*0d00*/  @P0 BRA P2, `(.L_x_19) ;  /* 0x0000000000140947 */ /* 0x000fea0001000000 */
[----:B------:R-:W-:Y:S01]  /*0d10*/  IMAD.MOV.U32 R12, RZ, RZ, R10 ;  /* 0x000000ffff0c7224 */ /* 0x000fe200078e000a */
[----:B------:R-:W-:-:S07]  /*0d20*/  MOV R4, 0xd40 ;  /* 0x00000d4000047802 */ /* 0x000fce0000000f00 */
[----:B------:R-:W-:Y:S05]  /*0d30*/  CALL.REL.NOINC `($__internal_0_$__cuda_sm20_div_rn_f64_full) ;  /* 0x0000000c00e47944 */ /* 0x000fea0003c00000 */
[----:B------:R-:W-:Y:S01]  /*0d40*/  MOV R8, R36 ;  /* 0x0000002400087202 */ /* 0x000fe20000000f00 */
[----:B------:R-:W-:-:S07]  /*0d50*/  IMAD.MOV.U32 R9, RZ, RZ, R37 ;  /* 0x000000ffff097224 */ /* 0x000fce00078e0025 */
.L_x_19:
[----:B------:R-:W-:Y:S05]  /*0d60*/  BSYNC.RECONVERGENT B3 ;  /* 0x0000000000037941 */ /* 0x000fea0003800200 */
.L_x_18:
[----:B------:R-:W-:-:S07]  /*0d70*/  DADD R18, R18, R8 ;  /* 0x0000000012127229 */ /* 0x000fce0000000008 */
[----:B------:R0:W-:Y:S04]  /*0d80*/  STS.64 [R2], R18 ;  /* 0x0000001202007388 */ /* 0x0001e80000000a00 */
.L_x_17:
[----:B------:R-:W-:Y:S05]  /*0d90*/  BSYNC.RECONVERGENT B2 ;  /* 0x0000000000027941 */ /* 0x000fea0003800200 */
.L_x_16:
[----:B------:R-:W2:Y:S04]  /*0da0*/  LDG.E.64 R10, desc[UR8][R14.64+-0x48] ;  /* 0xffffb8080e0a7981 */ /* 0x000ea8000c1e1b00 */
[----:B------:R-:W3:Y:S04]  /*0db0*/  LDG.E.64 R8, desc[UR8][R14.64+-0x50] ;  /* 0xffffb0080e087981 */ /* 0x000ee8000c1e1b00 */
[----:B------:R-:W4:Y:S01]  /*0dc0*/  LDG.E.64 R12, desc[UR8][R14.64+-0x40] ;  /* 0xffffc0080e0c7981 */ /* 0x000f22000c1e1b00 */
[----:B------:R-:W-:Y:S01]  /*0dd0*/  IMAD.MOV.U32 R32, RZ, RZ, 0x0 ;  /* 0x00000000ff207424 */ /* 0x000fe200078e00ff */
[----:B------:R-:W-:Y:S01]  /*0de0*/  BSSY.RECONVERGENT B1, `(.L_x_20) ;  /* 0x000001d000017945 */ /* 0x000fe20003800200 */
[----:B------:R-:W-:Y:S01]  /*0df0*/  IMAD.MOV.U32 R33, RZ, RZ, 0x3fd80000 ;  /* 0x3fd80000ff217424 */ /* 0x000fe200078e00ff */
[----:B--2---:R-:W-:-:S02]  /*0e00*/  DADD R10, -R22, R10 ;  /* 0x00000000160a7229 */ /* 0x004fc4000000010a */
[----:B---3--:R-:W-:-:S06]  /*0e10*/  DADD R8, -R24, R8 ;  /* 0x0000000018087229 */ /* 0x008fcc0000000108 */
[----:B------:R-:W-:Y:S02]  /*0e20*/  DMUL R10, R10, R10 ;  /* 0x0000000a0a0a7228 */ /* 0x000fe40000000000 */
[----:B----4-:R-:W-:-:S06]  /*0e30*/  DADD R12, -R20, R12 ;  /* 0x00000000140c7229 */ /* 0x010fcc000000010c */
[----:B------:R-:W-:-:S08]  /*0e40*/  DFMA R10, R8, R8, R10 ;  /* 0x00000008080a722b */ /* 0x000fd0000000000a */
[----:B------:R-:W-:-:S08]  /*0e50*/  DFMA R8, R12, R12, R10 ;  /* 0x0000000c0c08722b */ /* 0x000fd0000000000a */
[----:B------:R-:W-:-:S06]  /*0e60*/  DADD R8, R8, 0.25 ;  /* 0x3fd0000008087429 */ /* 0x000fcc0000000000 */
[----:B------:R-:W1:Y:S04]  /*0e70*/  MUFU.RSQ64H R11, R9 ;  /* 0x00000009000b7308 */ /* 0x000e680000001c00 */
[----:B------:R-:W-:-:S05]  /*0e80*/  VIADD R10, R9, 0xfcb00000 ;  /* 0xfcb00000090a7836 */ /* 0x000fca0000000000 */
[----:B------:R-:W-:Y:S01]  /*0e90*/  ISETP.GE.U32.AND P0, PT, R10, 0x7ca00000, PT ;  /* 0x7ca000000a00780c */ /* 0x000fe20003f06070 */
[----:B-1----:R-:W-:-:S08]  /*0ea0*/  DMUL R12, R10, R10 ;  /* 0x0000000a0a0c7228 */ /* 0x002fd00000000000 */
[----:B------:R-:W-:-:S08]  /*0eb0*/  DFMA R12, R8, -R12, 1 ;  /* 0x3ff00000080c742b */ /* 0x000fd0000000080c */
[----:B------:R-:W-:Y:S02]  /*0ec0*/  DFMA R32, R12, R32, 0.5 ;  /* 0x3fe000000c20742b */ /* 0x000fe40000000020 */
[----:B------:R-:W-:-:S08]  /*0ed0*/  DMUL R12, R10, R12 ;  /* 0x0000000c0a0c7228 */ /* 0x000fd00000000000 */
[----:B------:R-:W-:-:S08]  /*0ee0*/  DFMA R32, R32, R12, R10 ;  /* 0x0000000c2020722b */ /* 0x000fd0000000000a */
[----:B------:R-:W-:Y:S02]  /*0ef0*/  DMUL R28, R8, R32 ;  /* 0x00000020081c7228 */ /* 0x000fe40000000000 */
[----:B------:R-:W-:Y:S01]  /*0f00*/  IADD3 R31, PT, PT, R33, -0x100000, RZ ;  /* 0xfff00000211f7810 */ /* 0x000fe20007ffe0ff */
[----:B------:R-:W-:-:S05]  /*0f10*/  IMAD.MOV.U32 R30, RZ, RZ, R32 ;  /* 0x000000ffff1e7224 */ /* 0x000fca00078e0020 */
[----:B------:R-:W-:-:S08]  /*0f20*/  DFMA R12, R28, -R28, R8 ;  /* 0x8000001c1c0c722b */ /* 0x000fd00000000008 */
[----:B------:R-:W-:Y:S01]  /*0f30*/  DFMA R34, R12, R30, R28 ;  /* 0x0000001e0c22722b */ /* 0x000fe2000000001c */
[----:B------:R-:W-:Y:S10]  /*0f40*/  @!P0 BRA `(.L_x_21) ;  /* 0x0000000000188947 */ /* 0x000ff40003800000 */
[----:B------:R-:W-:Y:S01]  /*0f50*/  IMAD.MOV.U32 R4, RZ, RZ, R32 ;  /* 0x000000ffff047224 */ /* 0x000fe200078e0020 */
[----:B------:R-:W-:Y:S01]  /*0f60*/  MOV R11, R13 ;  /* 0x0000000d000b7202 */ /* 0x000fe20000000f00 */
[----:B------:R-:W-:Y:S01]  /*0f70*/  IMAD.MOV.U32 R7, RZ, RZ, R9 ;  /* 0x000000ffff077224 */ /* 0x000fe200078e0009 */
[----:B------:R-:W-:Y:S01]  /*0f80*/  MOV R32, 0xfb0 ;  /* 0x00000fb000207802 */ /* 0x000fe20000000f00 */
[----:B------:R-:W-:-:S07]  /*0f90*/  IMAD.MOV.U32 R30, RZ, RZ, R12 ;  /* 0x000000ffff1e7224 */ /* 0x000fce00078e000c */
[----:B0-----:R-:W-:Y:S05]  /*0fa0*/  CALL.REL.NOINC `($__internal_1_$__cuda_sm20_dsqrt_rn_f64_mediumpath_v1) ;  /* 0x0000001000c07944 */ /* 0x001fea0003c00000 */
.L_x_21:
[----:B------:R-:W-:Y:S05]  /*0fb0*/  BSYNC.RECONVERGENT B1 ;  /* 0x0000000000017941 */ /* 0x000fea0003800200 */
.L_x_20:
[----:B------:R-:W-:Y:S01]  /*0fc0*/  UMOV UR10, 0x20000000 ;  /* 0x20000000000a7882 */ /* 0x000fe20000000000 */
[----:B------:R-:W-:Y:S01]  /*0fd0*/  UMOV UR11, 0x4202a05f ;  /* 0x4202a05f000b7882 */ /* 0x000fe20000000000 */
[----:B------:R-:W-:Y:S01]  /*0fe0*/  BSSY.RECONVERGENT B2, `(.L_x_22) ;  /* 0x0000020000027945 */ /* 0x000fe20003800200 */
[----:B------:R-:W-:-:S14]  /*0ff0*/  DSETP.GEU.AND P0, PT, R34, UR10, PT ;  /* 0x0000000a22007e2a */ /* 0x000fdc000bf0e000 */
[----:B------:R-:W-:Y:S05]  /*1000*/  @!P0 BRA `(.L_x_23) ;  /* 0x0000000000748947 */ /* 0x000fea0003800000 */
[----:B------:R-:W2:Y:S04]  /*1010*/  LDG.E.64 R10, desc[UR8][R26.64+0x8] ;  /* 0x000008081a0a7981 */ /* 0x000ea8000c1e1b00 */
[----:B------:R-:W3:Y:S01]  /*1020*/  LDG.E.64 R8, desc[UR8][R14.64+-0x60] ;  /* 0xffffa0080e087981 */ /* 0x000ee2000c1e1b00 */
[----:B------:R-:W1:Y:S01]  /*1030*/  MUFU.RCP64H R13, R35 ;  /* 0x00000023000d7308 */ /* 0x000e620000001800 */
[----:B------:R-:W-:Y:S01]  /*1040*/  IMAD.MOV.U32 R12, RZ, RZ, 0x1 ;  /* 0x00000001ff0c7424 */ /* 0x000fe200078e00ff */
[----:B------:R-:W-:Y:S01]  /*1050*/  UMOV UR10, 0xffed8acc ;  /* 0xffed8acc000a7882 */ /* 0x000fe20000000000 */
[----:B------:R-:W-:Y:S01]  /*1060*/  UMOV UR11, 0x3dd2589e ;  /* 0x3dd2589e000b7882 */ /* 0x000fe20000000000 */
[----:B------:R-:W-:Y:S03]  /*1070*/  BSSY.RECONVERGENT B3, `(.L_x_24) ;  /* 0x0000014000037945 */ /* 0x000fe60003800200 */
[----:B-1----:R-:W-:-:S08]  /*1080*/  DFMA R28, R12, -R34, 1 ;  /* 0x3ff000000c1c742b */ /* 0x002fd00000000822 */
        /* <DEDUP_REMOVED lines=15> */
[----:B0-----:R-:W-:Y:S05]  /*1180*/  CALL.REL.NOINC `($__internal_0_$__cuda_sm20_div_rn_f64_full) ;  /* 0x0000000800d07944 */ /* 0x001fea0003c00000 */
[----:B------:R-:W-:Y:S02]  /*1190*/  IMAD.MOV.U32 R8, RZ, RZ, R36 ;  /* 0x000000ffff087224 */ /* 0x000fe400078e0024 */
[----:B------:R-:W-:-:S07]  /*11a0*/  IMAD.MOV.U32 R9, RZ, RZ, R37 ;  /* 0x000000ffff097224 */ /* 0x000fce00078e0025 */
.L_x_25:
[----:B------:R-:W-:Y:S05]  /*11b0*/  BSYNC.RECONVERGENT B3 ;  /* 0x0000000000037941 */ /* 0x000fea0003800200 */
.L_x_24:
[----:B0-----:R-:W-:-:S07]  /*11c0*/  DADD R18, R18, R8 ;  /* 0x0000000012127229 */ /* 0x001fce0000000008 */
[----:B------:R1:W-:Y:S04]  /*11d0*/  STS.64 [R2], R18 ;  /* 0x0000001202007388 */ /* 0x0003e80000000a00 */
.L_x_23:
[----:B------:R-:W-:Y:S05]  /*11e0*/  BSYNC.RECONVERGENT B2 ;  /* 0x0000000000027941 */ /* 0x000fea0003800200 */
.L_x_22:
        /* <DEDUP_REMOVED lines=13> */
[----:B------:R-:W2:Y:S04]  /*12c0*/  MUFU.RSQ64H R11, R9 ;  /* 0x00000009000b7308 */ /* 0x000ea80000001c00 */
[----:B------:R-:W-:-:S04]  /*12d0*/  IADD3 R10, PT, PT, R9, -0x3500000, RZ ;  /* 0xfcb00000090a7810 */ /* 0x000fc80007ffe0ff */
[----:B------:R-:W-:Y:S02]  /*12e0*/  ISETP.GE.U32.AND P0, PT, R10, 0x7ca00000, PT ;  /* 0x7ca000000a00780c */ /* 0x000fe40003f06070 */
[----:B--2---:R-:W-:-:S08]  /*12f0*/  DMUL R12, R10, R10 ;  /* 0x0000000a0a0c7228 */ /* 0x004fd00000000000 */
        /* <DEDUP_REMOVED lines=15> */
[----:B01----:R-:W-:Y:S05]  /*13f0*/  CALL.REL.NOINC `($__internal_1_$__cuda_sm20_dsqrt_rn_f64_mediumpath_v1) ;  /* 0x0000000c00ac7944 */ /* 0x003fea0003c00000 */
.L_x_27:
[----:B------:R-:W-:Y:S05]  /*1400*/  BSYNC.RECONVERGENT B1 ;  /* 0x0000000000017941 */ /* 0x000fea0003800200 */
.L_x_26:
[----:B------:R-:W-:Y:S01]  /*1410*/  UMOV UR10, 0x20000000 ;  /* 0x20000000000a7882 */ /* 0x000fe20000000000 */
[----:B------:R-:W-:Y:S01]  /*1420*/  UMOV UR11, 0x4202a05f ;  /* 0x4202a05f000b7882 */ /* 0x000fe20000000000 */
[----:B------:R-:W-:Y:S01]  /*1430*/  BSSY.RECONVERGENT B2, `(.L_x_28) ;  /* 0x0000020000027945 */ /* 0x000fe20003800200 */
[----:B------:R-:W-:-:S14]  /*1440*/  DSETP.GEU.AND P0, PT, R34, UR10, PT ;  /* 0x0000000a22007e2a */ /* 0x000fdc000bf0e000 */
[----:B------:R-:W-:Y:S05]  /*1450*/  @!P0 BRA `(.L_x_29) ;  /* 0x0000000000748947 */ /* 0x000fea0003800000 */
[----:B------:R-:W2:Y:S04]  /*1460*/  LDG.E.64 R10, desc[UR8][R26.64+0x8] ;  /* 0x000008081a0a7981 */ /* 0x000ea8000c1e1b00 */
[----:B------:R-:W3:Y:S01]  /*1470*/  LDG.E.64 R8, desc[UR8][R14.64] ;  /* 0x000000080e087981 */ /* 0x000ee2000c1e1b00 */
[----:B------:R-:W4:Y:S01]  /*1480*/  MUFU.RCP64H R13, R35 ;  /* 0x00000023000d7308 */ /* 0x000f220000001800 */
[----:B------:R-:W-:Y:S01]  /*1490*/  IMAD.MOV.U32 R12, RZ, RZ, 0x1 ;  /* 0x00000001ff0c7424 */ /* 0x000fe200078e00ff */
[----:B------:R-:W-:Y:S01]  /*14a0*/  UMOV UR10, 0xffed8acc ;  /* 0xffed8acc000a7882 */ /* 0x000fe20000000000 */
[----:B------:R-:W-:Y:S01]  /*14b0*/  UMOV UR11, 0x3dd2589e ;  /* 0x3dd2589e000b7882 */ /* 0x000fe20000000000 */
[----:B------:R-:W-:Y:S03]  /*14c0*/  BSSY.RECONVERGENT B3, `(.L_x_30) ;  /* 0x0000014000037945 */ /* 0x000fe60003800200 */
[----:B----4-:R-:W-:-:S08]  /*14d0*/  DFMA R28, R12, -R34, 1 ;  /* 0x3ff000000c1c742b */ /* 0x010fd00000000822 */
        /* <DEDUP_REMOVED lines=13> */
[----:B------:R-:W-:Y:S02]  /*15b0*/  MOV R12, R10 ;  /* 0x0000000a000c7202 */ /* 0x000fe40000000f00 */
[----:B------:R-:W-:-:S07]  /*15c0*/  MOV R4, 0x15e0 ;  /* 0x000015e000047802 */ /* 0x000fce0000000f00 */
[----:B01----:R-:W-:Y:S05]  /*15d0*/  CALL.REL.NOINC `($__internal_0_$__cuda_sm20_div_rn_f64_full) ;  /* 0x0000000400bc7944 */ /* 0x003fea0003c00000 */
[----:B------:R-:W-:Y:S02]  /*15e0*/  IMAD.MOV.U32 R8, RZ, RZ, R36 ;  /* 0x000000ffff087224 */ /* 0x000fe400078e0024 */
[----:B------:R-:W-:-:S07]  /*15f0*/  IMAD.MOV.U32 R9, RZ, RZ, R37 ;  /* 0x000000ffff097224 */ /* 0x000fce00078e0025 */
.L_x_31:
[----:B------:R-:W-:Y:S05]  /*1600*/  BSYNC.RECONVERGENT B3 ;  /* 0x0000000000037941 */ /* 0x000fea0003800200 */
.L_x_30:
[----:B01----:R-:W-:-:S07]  /*1610*/  DADD R18, R18, R8 ;  /* 0x0000000012127229 */ /* 0x003fce0000000008 */
[----:B------:R2:W-:Y:S04]  /*1620*/  STS.64 [R2], R18 ;  /* 0x0000001202007388 */ /* 0x0005e80000000a00 */
.L_x_29:
[----:B------:R-:W-:Y:S05]  /*1630*/  BSYNC.RECONVERGENT B2 ;  /* 0x0000000000027941 */ /* 0x000fea0003800200 */
.L_x_28:
[----:B------:R-:W3:Y:S04]  /*1640*/  LDG.E.64 R10, desc[UR8][R14.64+0x78] ;  /* 0x000078080e0a7981 */ /* 0x000ee8000c1e1b00 */
[----:B------:R-:W4:Y:S04]  /*1650*/  LDG.E.64 R8, desc[UR8][R14.64+0x70] ;  /* 0x000070080e087981 */ /* 0x000f28000c1e1b00 */
[----:B------:R-:W5:Y:S01]  /*1660*/  LDG.E.64 R12, desc[UR8][R14.64+0x80] ;  /* 0x000080080e0c7981 */ /* 0x000f62000c1e1b00 */
[----:B------:R-:W-:Y:S01]  /*1670*/  IMAD.MOV.U32 R32, RZ, RZ, 0x0 ;  /* 0x00000000ff207424 */ /* 0x000fe200078e00ff */
[----:B------:R-:W-:Y:S01]  /*1680*/  MOV R33, 0x3fd80000 ;  /* 0x3fd8000000217802 */ /* 0x000fe20000000f00 */
[----:B------:R-:W-:Y:S01]  /*1690*/  BSSY.RECONVERGENT B1, `(.L_x_32) ;  /* 0x000001c000017945 */ /* 0x000fe20003800200 */
[----:B---3--:R-:W-:-:S02]  /*16a0*/  DADD R10, -R22, R10 ;  /* 0x00000000160a7229 */ /* 0x008fc4000000010a */
[----:B----4-:R-:W-:-:S06]  /*16b0*/  DADD R8, -R24, R8 ;  /* 0x0000000018087229 */ /* 0x010fcc0000000108 */
[----:B------:R-:W-:Y:S02]  /*16c0*/  DMUL R10, R10, R10 ;  /* 0x0000000a0a0a7228 */ /* 0x000fe40000000000 */
[----:B-----5:R-:W-:-:S06]  /*16d0*/  DADD R12, -R20, R12 ;  /* 0x00000000140c7229 */ /* 0x020fcc000000010c */
[----:B------:R-:W-:-:S08]  /*16e0*/  DFMA R10, R8, R8, R10 ;  /* 0x00000008080a722b */ /* 0x000fd0000000000a */
[----:B------:R-:W-:-:S08]  /*16f0*/  DFMA R8, R12, R12, R10 ;  /* 0x0000000c0c08722b */ /* 0x000fd0000000000a */
[----:B------:R-:W-:-:S06]  /*1700*/  DADD R8, R8, 0.25 ;  /* 0x3fd0000008087429 */ /* 0x000fcc0000000000 */
[----:B------:R-:W3:Y:S04]  /*1710*/  MUFU.RSQ64H R11, R9 ;  /* 0x00000009000b7308 */ /* 0x000ee80000001c00 */
[----:B------:R-:W-:-:S05]  /*1720*/  VIADD R10, R9, 0xfcb00000 ;  /* 0xfcb00000090a7836 */ /* 0x000fca0000000000 */
[----:B------:R-:W-:Y:S01]  /*1730*/  ISETP.GE.U32.AND P0, PT, R10, 0x7ca00000, PT ;  /* 0x7ca000000a00780c */ /* 0x000fe20003f06070 */
[----:B---3--:R-:W-:-:S08]  /*1740*/  DMUL R12, R10, R10 ;  /* 0x0000000a0a0c7228 */ /* 0x008fd00000000000 */
        /* <DEDUP_REMOVED lines=15> */
[----:B012---:R-:W-:Y:S05]  /*1840*/  CALL.REL.NOINC `($__internal_1_$__cuda_sm20_dsqrt_rn_f64_mediumpath_v1) ;  /* 0x0000000800987944 */ /* 0x007fea0003c00000 */
.L_x_33:
[----:B------:R-:W-:Y:S05]  /*1850*/  BSYNC.RECONVERGENT B1 ;  /* 0x0000000000017941 */ /* 0x000fea0003800200 */
.L_x_32:
[----:B------:R-:W-:Y:S01]  /*1860*/  UMOV UR10, 0x20000000 ;  /* 0x20000000000a7882 */ /* 0x000fe20000000000 */
[----:B------:R-:W-:Y:S01]  /*1870*/  UMOV UR11, 0x4202a05f ;  /* 0x4202a05f000b7882 */ /* 0x000fe20000000000 */
[----:B------:R-:W-:Y:S01]  /*1880*/  BSSY.RECONVERGENT B2, `(.L_x_34) ;  /* 0x0000020000027945 */ /* 0x000fe20003800200 */
[----:B------:R-:W-:-:S14]  /*1890*/  DSETP.GEU.AND P0, PT, R34, UR10, PT ;  /* 0x0000000a22007e2a */ /* 0x000fdc000bf0e000 */
[----:B------:R-:W-:Y:S05]  /*18a0*/  @!P0 BRA `(.L_x_35) ;  /* 0x0000000000748947 */ /* 0x000fea0003800000 */
[----:B------:R-:W3:Y:S04]  /*18b0*/  LDG.E.64 R8, desc[UR8][R26.64+0x8] ;  /* 0x000008081a087981 */ /* 0x000ee8000c1e1b00 */
[----:B------:R-:W4:Y:S01]  /*18c0*/  LDG.E.64 R14, desc[UR8][R14.64+0x60] ;  /* 0x000060080e0e7981 */ /* 0x000f22000c1e1b00 */
[----:B------:R-:W5:Y:S01]  /*18d0*/  MUFU.RCP64H R11, R35 ;  /* 0x00000023000b7308 */ /* 0x000f620000001800 */
[----:B------:R-:W-:Y:S01]  /*18e0*/  IMAD.MOV.U32 R10, RZ, RZ, 0x1 ;  /* 0x00000001ff0a7424 */ /* 0x000fe200078e00ff */
[----:B------:R-:W-:Y:S01]  /*18f0*/  UMOV UR10, 0xffed8acc ;  /* 0xffed8acc000a7882 */ /* 0x000fe20000000000 */
[----:B------:R-:W-:Y:S01]  /*1900*/  UMOV UR11, 0x3dd2589e ;  /* 0x3dd2589e000b7882 */ /* 0x000fe20000000000 */
[----:B------:R-:W-:Y:S03]  /*1910*/  BSSY.RECONVERGENT B3, `(.L_x_36) ;  /* 0x0000014000037945 */ /* 0x000fe60003800200 */
[----:B-----5:R-:W-:-:S08]  /*1920*/  DFMA R12, R10, -R34, 1 ;  /* 0x3ff000000a0c742b */ /* 0x020fd00000000822 */
[----:B------:R-:W-:-:S08]  /*1930*/  DFMA R12, R12, R12, R12 ;  /* 0x0000000c0c0c722b */ /* 0x000fd0000000000c */
[----:B------:R-:W-:-:S08]  /*1940*/  DFMA R10, R10, R12, R10 ;  /* 0x0000000c0a0a722b */ /* 0x000fd0000000000a */
[----:B------:R-:W-:-:S08]  /*1950*/  DFMA R28, R10, -R34, 1 ;  /* 0x3ff000000a1c742b */ /* 0x000fd00000000822 */
[----:B------:R-:W-:Y:S02]  /*1960*/  DFMA R28, R10, R28, R10 ;  /* 0x0000001c0a1c722b */ /* 0x000fe4000000000a */
[----:B---3--:R-:W-:-:S08]  /*1970*/  DMUL R8, R8, -UR10 ;  /* 0x8000000a08087c28 */ /* 0x008fd00008000000 */
[----:B----4-:R-:W-:-:S08]  /*1980*/  DMUL R12, R8, R14 ;  /* 0x0000000e080c7228 */ /* 0x010fd00000000000 */
        /* <DEDUP_REMOVED lines=9> */
[----:B012---:R-:W-:Y:S05]  /*1a20*/  CALL.REL.NOINC `($__internal_0_$__cuda_sm20_div_rn_f64_full) ;  /* 0x0000000000a87944 */ /* 0x007fea0003c00000 */
[----:B------:R-:W-:Y:S01]  /*1a30*/  IMAD.MOV.U32 R8, RZ, RZ, R36 ;  /* 0x000000ffff087224 */ /* 0x000fe200078e0024 */
[----:B------:R-:W-:-:S07]  /*1a40*/  MOV R9, R37 ;  /* 0x0000002500097202 */ /* 0x000fce0000000f00 */
.L_x_37:
[----:B------:R-:W-:Y:S05]  /*1a50*/  BSYNC.RECONVERGENT B3 ;  /* 0x0000000000037941 */ /* 0x000fea0003800200 */
.L_x_36:
[----:B012---:R-:W-:-:S07]  /*1a60*/  DADD R18, R18, R8 ;  /* 0x0000000012127229 */ /* 0x007fce0000000008 */
[----:B------:R3:W-:Y:S04]  /*1a70*/  STS.64 [R2], R18 ;  /* 0x0000001202007388 */ /* 0x0007e80000000a00 */
.L_x_35:
[----:B------:R-:W-:Y:S05]  /*1a80*/  BSYNC.RECONVERGENT B2 ;  /* 0x0000000000027941 */ /* 0x000fea0003800200 */
.L_x_34:
[----:B------:R-:W-:Y:S05]  /*1a90*/  @!P1 BRA `(.L_x_38) ;  /* 0xffffffec009c9947 */ /* 0x000fea000383ffff */
.L_x_1:
[----:B------:R-:W-:Y:S05]  /*1aa0*/  BSYNC.RECONVERGENT B0 ;  /* 0x0000000000007941 */ /* 0x000fea0003800200 */
.L_x_0:
[----:B------:R-:W-:Y:S01]  /*1ab0*/  BAR.SYNC.DEFER_BLOCKING 0x0 ;  /* 0x0000000000007b1d */ /* 0x000fe20000010000 */
[----:B------:R-:W-:-:S13]  /*1ac0*/  ISETP.GE.U32.AND P0, PT, R5, 0x2, PT ;  /* 0x000000020500780c */ /* 0x000fda0003f06070 */
[----:B------:R-:W-:Y:S05]  /*1ad0*/  @!P0 BRA `(.L_x_39) ;  /* 0x00000000004c8947 */ /* 0x000fea0003800000 */
.L_x_42:
[----:B------:R-:W-:Y:S01]  /*1ae0*/  SHF.R.U32.HI R13, RZ, 0x1, R5 ;  /* 0x00000001ff0d7819 */ /* 0x000fe20000011605 */
[----:B------:R-:W-:Y:S03]  /*1af0*/  BSSY.RECONVERGENT B0, `(.L_x_40) ;  /* 0x000000d000007945 */ /* 0x000fe60003800200 */
[----:B------:R-:W-:-:S13]  /*1b00*/  ISETP.GE.U32.AND P0, PT, R3, R13, PT ;  /* 0x0000000d0300720c */ /* 0x000fda0003f06070 */
[----:B----4-:R-:W-:Y:S05]  /*1b10*/  @P0 BRA `(.L_x_41) ;  /* 0x0000000000280947 */ /* 0x010fea0003800000 */
[C---:B------:R-:W-:Y:S01]  /*1b20*/  IMAD R4, R13.reuse, 0x8, R2 ;  /* 0x000000080d047824 */ /* 0x040fe200078e0202 */
[----:B0-----:R-:W-:Y:S01]  /*1b30*/  LDS.64 R8, [R2] ;  /* 0x0000000002087984 */ /* 0x001fe20000000a00 */
[----:B------:R-:W-:-:S03]  /*1b40*/  IMAD R12, R13, 0x8, R0 ;  /* 0x000000080d0c7824 */ /* 0x000fc600078e0200 */
[----:B------:R-:W0:Y:S02]  /*1b50*/  LDS.64 R6, [R4] ;  /* 0x0000000004067984 */ /* 0x000e240000000a00 */
[----:B0-----:R-:W-:-:S07]  /*1b60*/  DADD R6, R6, R8 ;  /* 0x0000000006067229 */ /* 0x001fce0000000008 */
[----:B------:R-:W-:Y:S04]  /*1b70*/  STS.64 [R2], R6 ;  /* 0x0000000602007388 */ /* 0x000fe80000000a00 */
[----:B------:R-:W-:Y:S04]  /*1b80*/  LDS.64 R8, [R12] ;  /* 0x000000000c087984 */ /* 0x000fe80000000a00 */
[----:B------:R-:W0:Y:S02]  /*1b90*/  LDS.64 R10, [R0] ;  /* 0x00000000000a7984 */ /* 0x000e240000000a00 */
[----:B0-----:R-:W-:-:S07]  /*1ba0*/  DADD R8, R8, R10 ;  /* 0x0000000008087229 */ /* 0x001fce000000000a */
[----:B------:R4:W-:Y:S04]  /*1bb0*/  STS.64 [R0], R8 ;  /* 0x0000000800007388 */ /* 0x0009e80000000a00 */
.L_x_41:
[----:B------:R-:W-:Y:S05]  /*1bc0*/  BSYNC.RECONVERGENT B0 ;  /* 0x0000000000007941 */ /* 0x000fea0003800200 */
.L_x_40:
[----:B------:R-:W-:Y:S01]  /*1bd0*/  BAR.SYNC.DEFER_BLOCKING 0x0 ;  /* 0x0000000000007b1d */ /* 0x000fe20000010000 */
[----:B------:R-:W-:Y:S01]  /*1be0*/  ISETP.GT.U32.AND P0, PT, R5, 0x3, PT ;  /* 0x000000030500780c */ /* 0x000fe20003f04070 */
[----:B------:R-:W-:-:S12]  /*1bf0*/  IMAD.MOV.U32 R5, RZ, RZ, R13 ;  /* 0x000000ffff057224 */ /* 0x000fd800078e000d */
[----:B------:R-:W-:Y:S05]  /*1c00*/  @P0 BRA `(.L_x_42) ;  /* 0xfffffffc00b40947 */ /* 0x000fea000383ffff */
.L_x_39:
[----:B------:R-:W-:-:S13]  /*1c10*/  ISETP.NE.AND P0, PT, R3, RZ, PT ;  /* 0x000000ff0300720c */ /* 0x000fda0003f05270 */
[----:B------:R-:W-:Y:S05]  /*1c20*/  @P0 EXIT ;  /* 0x000000000000094d */ /* 0x000fea0003800000 */
[----:B------:R-:W1:Y:S01]  /*1c30*/  S2UR UR5, SR_CgaCtaId ;  /* 0x00000000000579c3 */ /* 0x000e620000008800 */
[----:B------:R-:W-:Y:S01]  /*1c40*/  UMOV UR4, 0x400 ;  /* 0x0000040000047882 */ /* 0x000fe20000000000 */
[----:B------:R-:W-:Y:S06]  /*1c50*/  LDS.64 R6, [UR7] ;  /* 0x00000007ff067984 */ /* 0x000fec0008000a00 */
[----:B------:R-:W2:Y:S08]  /*1c60*/  LDC.64 R4, c[0x0][0x390] ;  /* 0x0000e400ff047b82 */ /* 0x000eb00000000a00 */
[----:B0---4-:R-:W0:Y:S01]  /*1c70*/  LDC.64 R8, c[0x0][0x398] ;  /* 0x0000e600ff087b82 */ /* 0x011e220000000a00 */
[----:B-1----:R-:W-:-:S09]  /*1c80*/  ULEA UR4, UR5, UR4, 0x18 ;  /* 0x0000000405047291 */ /* 0x002fd2000f8ec0ff */
[----:B--23--:R-:W1:Y:S04]  /*1c90*/  LDS.64 R2, [UR4] ;  /* 0x00000004ff027984 */ /* 0x00ce680008000a00 */
[----:B-1----:R-:W-:Y:S04]  /*1ca0*/  REDG.E.ADD.F64.RN.STRONG.GPU desc[UR8][R4.64], R2 ;  /* 0x00000002040079a6 */ /* 0x002fe8000c12ff08 */
[----:B0-----:R-:W-:Y:S01]  /*1cb0*/  REDG.E.ADD.F64.RN.STRONG.GPU desc[UR8][R8.64], R6 ;  /* 0x00000006080079a6 */ /* 0x001fe2000c12ff08 */
[----:B------:R-:W-:Y:S05]  /*1cc0*/  EXIT ;  /* 0x000000000000794d */ /* 0x000fea0003800000 */
        .weak           $__internal_0_$__cuda_sm20_div_rn_f64_full
        .type           $__internal_0_$__cuda_sm20_div_rn_f64_full,@function
        .size           $__internal_0_$__cuda_sm20_div_rn_f64_full,($__internal_1_$__cuda_sm20_dsqrt_rn_f64_mediumpath_v1 - $__internal_0_$__cuda_sm20_div_rn_f64_full)
$__internal_0_$__cuda_sm20_div_rn_f64_full:
[----:B------:R-:W-:Y:S01]  /*1cd0*/  IMAD.MOV.U32 R13, RZ, RZ, R11 ;  /* 0x000000ffff0d7224 */ /* 0x000fe200078e000b */
[C---:B------:R-:W-:Y:S01]  /*1ce0*/  FSETP.GEU.AND P0, PT, |R35|.reuse, 1.469367938527859385e-39, PT ;  /* 0x001000002300780b */ /* 0x040fe20003f0e200 */
[----:B------:R-:W-:Y:S01]  /*1cf0*/  IMAD.MOV.U32 R9, RZ, RZ, R35 ;  /* 0x000000ffff097224 */ /* 0x000fe200078e0023 */
[----:B------:R-:W-:Y:S01]  /*1d00*/  LOP3.LUT R10, R35, 0x800fffff, RZ, 0xc0, !PT ;  /* 0x800fffff230a7812 */ /* 0x000fe200078ec0ff */
[----:B------:R-:W-:Y:S01]  /*1d10*/  IMAD.MOV.U32 R32, RZ, RZ, 0x1ca00000 ;  /* 0x1ca00000ff207424 */ /* 0x000fe200078e00ff */
[C---:B------:R-:W-:Y:S01]  /*1d20*/  FSETP.GEU.AND P3, PT, |R13|.reuse, 1.469367938527859385e-39, PT ;  /* 0x001000000d00780b */ /* 0x040fe20003f6e200 */
[----:B------:R-:W-:Y:S01]  /*1d30*/  IMAD.MOV.U32 R36, RZ, RZ, 0x1 ;  /* 0x00000001ff247424 */ /* 0x000fe200078e00ff */
[----:B------:R-:W-:Y:S01]  /*1d40*/  MOV R8, R34 ;  /* 0x0000002200087202 */ /* 0x000fe20000000f00 */
[----:B------:R-:W-:Y:S01]  /*1d50*/  BSSY.RECONVERGENT B1, `(.L_x_43) ;  /* 0x0000052000017945 */ /* 0x000fe20003800200 */
[----:B------:R-:W-:Y:S01]  /*1d60*/  LOP3.LUT R11, R10, 0x3ff00000, RZ, 0xfc, !PT ;  /* 0x3ff000000a0b7812 */ /* 0x000fe200078efcff */
[----:B------:R-:W-:Y:S01]  /*1d70*/  IMAD.MOV.U32 R10, RZ, RZ, R34 ;  /* 0x000000ffff0a7224 */ /* 0x000fe200078e0022 */
[----:B------:R-:W-:-:S02]  /*1d80*/  LOP3.LUT R7, R13, 0x7ff00000, RZ, 0xc0, !PT ;  /* 0x7ff000000d077812 */ /* 0x000fc400078ec0ff */
[----:B------:R-:W-:Y:S01]  /*1d90*/  LOP3.LUT R34, R35, 0x7ff00000, RZ, 0xc0, !PT ;  /* 0x7ff0000023227812 */ /* 0x000fe200078ec0ff */
[----:B------:R-:W-:Y:S02]  /*1da0*/  @!P0 DMUL R10, R8, 8.98846567431157953865e+307 ;  /* 0x7fe00000080a8828 */ /* 0x000fe40000000000 */
[----:B------:R-:W-:Y:S01]  /*1db0*/  IMAD.MOV.U32 R33, RZ, RZ, R7 ;  /* 0x000000ffff217224 */ /* 0x000fe200078e0007 */
[----:B------:R-:W-:Y:S02]  /*1dc0*/  ISETP.GE.U32.AND P2, PT, R7, R34, PT ;  /* 0x000000220700720c */ /* 0x000fe40003f46070 */
[----:B------:R-:W-:Y:S01]  /*1dd0*/  @!P3 LOP3.LUT R28, R9, 0x7ff00000, RZ, 0xc0, !PT ;  /* 0x7ff00000091cb812 */ /* 0x000fe200078ec0ff */
[----:B------:R-:W0:Y:S01]  /*1de0*/  MUFU.RCP64H R37, R11 ;  /* 0x0000000b00257308 */ /* 0x000e220000001800 */
[----:B------:R-:W-:Y:S02]  /*1df0*/  SEL R29, R32, 0x63400000, !P2 ;  /* 0x63400000201d7807 */ /* 0x000fe40005000000 */
[----:B------:R-:W-:Y:S01]  /*1e00*/  @!P3 ISETP.GE.U32.AND P4, PT, R7, R28, PT ;  /* 0x0000001c0700b20c */ /* 0x000fe20003f86070 */
[----:B------:R-:W-:Y:S01]  /*1e10*/  IMAD.MOV.U32 R28, RZ, RZ, R12 ;  /* 0x000000ffff1c7224 */ /* 0x000fe200078e000c */
[----:B------:R-:W-:-:S02]  /*1e20*/  LOP3.LUT R29, R29, 0x800fffff, R13, 0xf8, !PT ;  /* 0x800fffff1d1d7812 */ /* 0x000fc400078ef80d */
[----:B------:R-:W-:Y:S02]  /*1e30*/  @!P3 SEL R31, R32, 0x63400000, !P4 ;  /* 0x63400000201fb807 */ /* 0x000fe40006000000 */
[----:B------:R-:W-:Y:S02]  /*1e40*/  @!P0 LOP3.LUT R34, R11, 0x7ff00000, RZ, 0xc0, !PT ;  /* 0x7ff000000b228812 */ /* 0x000fe400078ec0ff */
[----:B------:R-:W-:-:S04]  /*1e50*/  @!P3 LOP3.LUT R30, R31, 0x80000000, R13, 0xf8, !PT ;  /* 0x800000001f1eb812 */ /* 0x000fc800078ef80d */
[----:B------:R-:W-:Y:S02]  /*1e60*/  @!P3 LOP3.LUT R31, R30, 0x100000, RZ, 0xfc, !PT ;  /* 0x001000001e1fb812 */ /* 0x000fe400078efcff */
[----:B------:R-:W-:-:S06]  /*1e70*/  @!P3 MOV R30, RZ ;  /* 0x000000ff001eb202 */ /* 0x000fcc0000000f00 */
[----:B------:R-:W-:Y:S02]  /*1e80*/  @!P3 DFMA R28, R28, 2, -R30 ;  /* 0x400000001c1cb82b */ /* 0x000fe4000000081e */
[----:B0-----:R-:W-:-:S08]  /*1e90*/  DFMA R30, R36, -R10, 1 ;  /* 0x3ff00000241e742b */ /* 0x001fd0000000080a */
[----:B------:R-:W-:Y:S01]  /*1ea0*/  DFMA R30, R30, R30, R30 ;  /* 0x0000001e1e1e722b */ /* 0x000fe2000000001e */
[----:B------:R-:W-:-:S05]  /*1eb0*/  @!P3 LOP3.LUT R33, R29, 0x7ff00000, RZ, 0xc0, !PT ;  /* 0x7ff000001d21b812 */ /* 0x000fca00078ec0ff */
[----:B------:R-:W-:Y:S02]  /*1ec0*/  VIADD R35, R33, 0xffffffff ;  /* 0xffffffff21237836 */ /* 0x000fe40000000000 */
[----:B------:R-:W-:-:S03]  /*1ed0*/  DFMA R30, R36, R30, R36 ;  /* 0x0000001e241e722b */ /* 0x000fc60000000024 */
[----:B------:R-:W-:Y:S01]  /*1ee0*/  ISETP.GT.U32.AND P0, PT, R35, 0x7feffffe, PT ;  /* 0x7feffffe2300780c */ /* 0x000fe20003f04070 */
[----:B------:R-:W-:-:S04]  /*1ef0*/  VIADD R35, R34, 0xffffffff ;  /* 0xffffffff22237836 */ /* 0x000fc80000000000 */
[----:B------:R-:W-:Y:S01]  /*1f00*/  DFMA R38, R30, -R10, 1 ;  /* 0x3ff000001e26742b */ /* 0x000fe2000000080a */
[----:B------:R-:W-:-:S07]  /*1f10*/  ISETP.GT.U32.OR P0, PT, R35, 0x7feffffe, P0 ;  /* 0x7feffffe2300780c */ /* 0x000fce0000704470 */
[----:B------:R-:W-:-:S08]  /*1f20*/  DFMA R38, R30, R38, R30 ;  /* 0x000000261e26722b */ /* 0x000fd0000000001e */
[----:B------:R-:W-:-:S08]  /*1f30*/  DMUL R36, R38, R28 ;  /* 0x0000001c26247228 */ /* 0x000fd00000000000 */
[----:B------:R-:W-:-:S08]  /*1f40*/  DFMA R30, R36, -R10, R28 ;  /* 0x8000000a241e722b */ /* 0x000fd0000000001c */
[----:B------:R-:W-:Y:S01]  /*1f50*/  DFMA R30, R38, R30, R36 ;  /* 0x0000001e261e722b */ /* 0x000fe20000000024 */
[----:B------:R-:W-:Y:S10]  /*1f60*/  @P0 BRA `(.L_x_44) ;  /* 0x00000000006c0947 */ /* 0x000ff40003800000 */
[----:B------:R-:W-:-:S04]  /*1f70*/  LOP3.LUT R34, R9, 0x7ff00000, RZ, 0xc0, !PT ;  /* 0x7ff0000009227812 */ /* 0x000fc800078ec0ff */
[CC--:B------:R-:W-:Y:S02]  /*1f80*/  VIADDMNMX R12, R7.reuse, -R34.reuse, 0xb9600000, !PT ;  /* 0xb9600000070c7446 */ /* 0x0c0fe40007800922 */
[----:B------:R-:W-:Y:S02]  /*1f90*/  ISETP.GE.U32.AND P0, PT, R7, R34, PT ;  /* 0x000000220700720c */ /* 0x000fe40003f06070 */
[----:B------:R-:W-:Y:S01]  /*1fa0*/  VIMNMX R7, PT, PT, R12, 0x46a00000, PT ;  /* 0x46a000000c077848 */ /* 0x000fe20003fe0100 */
[----:B------:R-:W-:Y:S01]  /*1fb0*/  IMAD.MOV.U32 R12, RZ, RZ, RZ ;  /* 0x000000ffff0c7224 */ /* 0x000fe200078e00ff */
[----:B------:R-:W-:-:S04]  /*1fc0*/  SEL R32, R32, 0x63400000, !P0 ;  /* 0x6340000020207807 */ /* 0x000fc80004000000 */
[----:B------:R-:W-:-:S05]  /*1fd0*/  IADD3 R7, PT, PT, -R32, R7, RZ ;  /* 0x0000000720077210 */ /* 0x000fca0007ffe1ff */
[----:B------:R-:W-:-:S06]  /*1fe0*/  VIADD R13, R7, 0x7fe00000 ;  /* 0x7fe00000070d7836 */ /* 0x000fcc0000000000 */
[----:B------:R-:W-:-:S10]  /*1ff0*/  DMUL R36, R30, R12 ;  /* 0x0000000c1e247228 */ /* 0x000fd40000000000 */
[----:B------:R-:W-:-:S13]  /*2000*/  FSETP.GTU.AND P0, PT, |R37|, 1.469367938527859385e-39, PT ;  /* 0x001000002500780b */ /* 0x000fda0003f0c200 */
[----:B------:R-:W-:Y:S05]  /*2010*/  @P0 BRA `(.L_x_45) ;  /* 0x0000000000940947 */ /* 0x000fea0003800000 */
[----:B------:R-:W-:Y:S01]  /*2020*/  DFMA R10, R30, -R10, R28 ;  /* 0x8000000a1e0a722b */ /* 0x000fe2000000001c */
[----:B------:R-:W-:-:S09]  /*2030*/  IMAD.MOV.U32 R12, RZ, RZ, RZ ;  /* 0x000000ffff0c7224 */ /* 0x000fd200078e00ff */
[C---:B------:R-:W-:Y:S02]  /*2040*/  FSETP.NEU.AND P0, PT, R11.reuse, RZ, PT ;  /* 0x000000ff0b00720b */ /* 0x040fe40003f0d000 */
[----:B------:R-:W-:-:S04]  /*2050*/  LOP3.LUT R29, R11, 0x80000000, R9, 0x48, !PT ;  /* 0x800000000b1d7812 */ /* 0x000fc800078e4809 */
[----:B------:R-:W-:-:S07]  /*2060*/  LOP3.LUT R13, R29, R13, RZ, 0xfc, !PT ;  /* 0x0000000d1d0d7212 */ /* 0x000fce00078efcff */
[----:B------:R-:W-:Y:S05]  /*2070*/  @!P0 BRA `(.L_x_45) ;  /* 0x00000000007c8947 */ /* 0x000fea0003800000 */
[----:B------:R-:W-:Y:S01]  /*2080*/  IMAD.MOV R9, RZ, RZ, -R7 ;  /* 0x000000ffff097224 */ /* 0x000fe200078e0a07 */
[----:B------:R-:W-:Y:S01]  /*2090*/  MOV R8, RZ ;  /* 0x000000ff00087202 */ /* 0x000fe20000000f00 */
[----:B------:R-:W-:Y:S01]  /*20a0*/  DMUL.RP R12, R30, R12 ;  /* 0x0000000c1e0c7228 */ /* 0x000fe20000008000 */
[----:B------:R-:W-:-:S04]  /*20b0*/  IADD3 R7, PT, PT, -R7, -0x43300000, RZ ;  /* 0xbcd0000007077810 */ /* 0x000fc80007ffe1ff */
[----:B------:R-:W-:-:S05]  /*20c0*/  DFMA R8, R36, -R8, R30 ;  /* 0x800000082408722b */ /* 0x000fca000000001e */
[----:B------:R-:W-:-:S05]  /*20d0*/  LOP3.LUT R29, R13, R29, RZ, 0x3c, !PT ;  /* 0x0000001d0d1d7212 */ /* 0x000fca00078e3cff */
[----:B------:R-:W-:-:S04]  /*20e0*/  FSETP.NEU.AND P0, PT, |R9|, R7, PT ;  /* 0x000000070900720b */ /* 0x000fc80003f0d200 */
[----:B------:R-:W-:Y:S02]  /*20f0*/  FSEL R36, R12, R36, !P0 ;  /* 0x000000240c247208 */ /* 0x000fe40004000000 */
[----:B------:R-:W-:Y:S01]  /*2100*/  FSEL R37, R29, R37, !P0 ;  /* 0x000000251d257208 */ /* 0x000fe20004000000 */
[----:B------:R-:W-:Y:S06]  /*2110*/  BRA `(.L_x_45) ;  /* 0x0000000000547947 */ /* 0x000fec0003800000 */
.L_x_44:
[----:B------:R-:W-:-:S14]  /*2120*/  DSETP.NAN.AND P0, PT, R12, R12, PT ;  /* 0x0000000c0c00722a */ /* 0x000fdc0003f08000 */
[----:B------:R-:W-:Y:S05]  /*2130*/  @P0 BRA `(.L_x_46) ;  /* 0x0000000000440947 */ /* 0x000fea0003800000 */
[----:B------:R-:W-:-:S14]  /*2140*/  DSETP.NAN.AND P0, PT, R8, R8, PT ;  /* 0x000000080800722a */ /* 0x000fdc0003f08000 */
[----:B------:R-:W-:Y:S05]  /*2150*/  @P0 BRA `(.L_x_47) ;  /* 0x0000000000300947 */ /* 0x000fea0003800000 */
[----:B------:R-:W-:Y:S01]  /*2160*/  ISETP.NE.AND P0, PT, R33, R34, PT ;  /* 0x000000222100720c */ /* 0x000fe20003f05270 */
[----:B------:R-:W-:Y:S02]  /*2170*/  IMAD.MOV.U32 R36, RZ, RZ, 0x0 ;  /* 0x00000000ff247424 */ /* 0x000fe400078e00ff */
[----:B------:R-:W-:-:S10]  /*2180*/  IMAD.MOV.U32 R37, RZ, RZ, -0x80000 ;  /* 0xfff80000ff257424 */ /* 0x000fd400078e00ff */
[----:B------:R-:W-:Y:S05]  /*2190*/  @!P0 BRA `(.L_x_45) ;  /* 0x0000000000348947 */ /* 0x000fea0003800000 */
[----:B------:R-:W-:Y:S02]  /*21a0*/  ISETP.NE.AND P0, PT, R33, 0x7ff00000, PT ;  /* 0x7ff000002100780c */ /* 0x000fe40003f05270 */
[----:B------:R-:W-:Y:S02]  /*21b0*/  LOP3.LUT R37, R13, 0x80000000, R9, 0x48, !PT ;  /* 0x800000000d257812 */ /* 0x000fe400078e4809 */
[----:B------:R-:W-:-:S13]  /*21c0*/  ISETP.EQ.OR P0, PT, R34, RZ, !P0 ;  /* 0x000000ff2200720c */ /* 0x000fda0004702670 */
[----:B------:R-:W-:Y:S01]  /*21d0*/  @P0 LOP3.LUT R7, R37, 0x7ff00000, RZ, 0xfc, !PT ;  /* 0x7ff0000025070812 */ /* 0x000fe200078efcff */
[----:B------:R-:W-:Y:S02]  /*21e0*/  @!P0 IMAD.MOV.U32 R36, RZ, RZ, RZ ;  /* 0x000000ffff248224 */ /* 0x000fe400078e00ff */
[----:B------:R-:W-:Y:S01]  /*21f0*/  @P0 IMAD.MOV.U32 R36, RZ, RZ, RZ ;  /* 0x000000ffff240224 */ /* 0x000fe200078e00ff */
[----:B------:R-:W-:Y:S01]  /*2200*/  @P0 MOV R37, R7 ;  /* 0x0000000700250202 */ /* 0x000fe20000000f00 */
[----:B------:R-:W-:Y:S06]  /*2210*/  BRA `(.L_x_45) ;  /* 0x0000000000147947 */ /* 0x000fec0003800000 */
.L_x_47:
[----:B------:R-:W-:Y:S01]  /*2220*/  LOP3.LUT R37, R9, 0x80000, RZ, 0xfc, !PT ;  /* 0x0008000009257812 */ /* 0x000fe200078efcff */
[----:B------:R-:W-:Y:S01]  /*2230*/  IMAD.MOV.U32 R36, RZ, RZ, R8 ;  /* 0x000000ffff247224 */ /* 0x000fe200078e0008 */
[----:B------:R-:W-:Y:S06]  /*2240*/  BRA `(.L_x_45) ;  /* 0x0000000000087947 */ /* 0x000fec0003800000 */
.L_x_46:
[----:B------:R-:W-:Y:S01]  /*2250*/  LOP3.LUT R37, R13, 0x80000, RZ, 0xfc, !PT ;  /* 0x000800000d257812 */ /* 0x000fe200078efcff */
[----:B------:R-:W-:-:S07]  /*2260*/  IMAD.MOV.U32 R36, RZ, RZ, R12 ;  /* 0x000000ffff247224 */ /* 0x000fce00078e000c */
.L_x_45:
[----:B------:R-:W-:Y:S05]  /*2270*/  BSYNC.RECONVERGENT B1 ;  /* 0x0000000000017941 */ /* 0x000fea0003800200 */
.L_x_43:
[----:B------:R-:W-:Y:S02]  /*2280*/  IMAD.MOV.U32 R8, RZ, RZ, R4 ;  /* 0x000000ffff087224 */ /* 0x000fe400078e0004 */
[----:B------:R-:W-:-:S04]  /*2290*/  IMAD.MOV.U32 R9, RZ, RZ, 0x0 ;  /* 0x00000000ff097424 */ /* 0x000fc800078e00ff */
[----:B------:R-:W-:Y:S05]  /*22a0*/  RET.REL.NODEC R8 `(_Z23CalculateEnergiesKernelP4BodyiPdS1_) ;  /* 0xffffffdc08547950 */ /* 0x000fea0003c3ffff */
        .weak           $__internal_1_$__cuda_sm20_dsqrt_rn_f64_mediumpath_v1
        .type           $__internal_1_$__cuda_sm20_dsqrt_rn_f64_mediumpath_v1,@function
        .size           $__internal_1_$__cuda_sm20_dsqrt_rn_f64_mediumpath_v1,(.L_x_104 - $__internal_1_$__cuda_sm20_dsqrt_rn_f64_mediumpath_v1)
$__internal_1_$__cuda_sm20_dsqrt_rn_f64_mediumpath_v1:
[----:B------:R-:W-:Y:S01]  /*22b0*/  ISETP.GE.U32.AND P0, PT, R10, -0x3400000, PT ;  /* 0xfcc000000a00780c */ /* 0x000fe20003f06070 */
[----:B------:R-:W-:Y:S01]  /*22c0*/  BSSY.RECONVERGENT B4, `(.L_x_48) ;  /* 0x0000026000047945 */ /* 0x000fe20003800200 */
[----:B------:R-:W-:Y:S01]  /*22d0*/  IMAD.MOV.U32 R10, RZ, RZ, R30 ;  /* 0x000000ffff0a7224 */ /* 0x000fe200078e001e */
[----:B------:R-:W-:Y:S01]  /*22e0*/  MOV R9, R7 ;  /* 0x0000000700097202 */ /* 0x000fe20000000f00 */
[----:B------:R-:W-:-:S09]  /*22f0*/  IMAD.MOV.U32 R30, RZ, RZ, R4 ;  /* 0x000000ffff1e7224 */ /* 0x000fd200078e0004 */
[----:B------:R-:W-:Y:S05]  /*2300*/  @!P0 BRA `(.L_x_49) ;  /* 0x0000000000208947 */ /* 0x000fea0003800000 */
[----:B------:R-:W-:-:S10]  /*2310*/  DFMA.RM R28, R10, R30, R28 ;  /* 0x0000001e0a1c722b */ /* 0x000fd4000000401c */
[----:B------:R-:W-:-:S05]  /*2320*/  IADD3 R10, P0, PT, R28, 0x1, RZ ;  /* 0x000000011c0a7810 */ /* 0x000fca0007f1e0ff */
[----:B------:R-:W-:-:S06]  /*2330*/  IMAD.X R11, RZ, RZ, R29, P0 ;  /* 0x000000ffff0b7224 */ /* 0x000fcc00000e061d */
[----:B------:R-:W-:-:S08]  /*2340*/  DFMA.RP R8, -R28, R10, R8 ;  /* 0x0000000a1c08722b */ /* 0x000fd00000008108 */
[----:B------:R-:W-:-:S06]  /*2350*/  DSETP.GT.AND P0, PT, R8, RZ, PT ;  /* 0x000000ff0800722a */ /* 0x000fcc0003f04000 */
[----:B------:R-:W-:Y:S02]  /*2360*/  FSEL R10, R10, R28, P0 ;  /* 0x0000001c0a0a7208 */ /* 0x000fe40000000000 */
[----:B------:R-:W-:Y:S01]  /*2370*/  FSEL R11, R11, R29, P0 ;  /* 0x0000001d0b0b7208 */ /* 0x000fe20000000000 */
[----:B------:R-:W-:Y:S06]  /*2380*/  BRA `(.L_x_50) ;  /* 0x0000000000647947 */ /* 0x000fec0003800000 */
.L_x_49:
[----:B------:R-:W-:-:S14]  /*2390*/  DSETP.NE.AND P0, PT, R8, RZ, PT ;  /* 0x000000ff0800722a */ /* 0x000fdc0003f05000 */
[----:B------:R-:W-:Y:S05]  /*23a0*/  @!P0 BRA `(.L_x_51) ;  /* 0x0000000000588947 */ /* 0x000fea0003800000 */
[----:B------:R-:W-:-:S13]  /*23b0*/  ISETP.GE.AND P0, PT, R9, RZ, PT ;  /* 0x000000ff0900720c */ /* 0x000fda0003f06270 */
[----:B------:R-:W-:Y:S01]  /*23c0*/  @!P0 IMAD.MOV.U32 R10, RZ, RZ, 0x0 ;  /* 0x00000000ff0a8424 */ /* 0x000fe200078e00ff */
[----:B------:R-:W-:Y:S01]  /*23d0*/  @!P0 MOV R11, 0xfff80000 ;  /* 0xfff80000000b8802 */ /* 0x000fe20000000f00 */
[----:B------:R-:W-:Y:S06]  /*23e0*/  @!P0 BRA `(.L_x_50) ;  /* 0x00000000004c8947 */ /* 0x000fec0003800000 */
[----:B------:R-:W-:-:S13]  /*23f0*/  ISETP.GT.AND P0, PT, R9, 0x7fefffff, PT ;  /* 0x7fefffff0900780c */ /* 0x000fda0003f04270 */
[----:B------:R-:W-:Y:S05]  /*2400*/  @P0 BRA `(.L_x_51) ;  /* 0x0000000000400947 */ /* 0x000fea0003800000 */
[----:B------:R-:W-:Y:S01]  /*2410*/  DMUL R30, R8, 8.11296384146066816958e+31 ;  /* 0x46900000081e7828 */ /* 0x000fe20000000000 */
[----:B------:R-:W-:Y:S02]  /*2420*/  IMAD.MOV.U32 R28, RZ, RZ, RZ ;  /* 0x000000ffff1c7224 */ /* 0x000fe400078e00ff */
[----:B------:R-:W-:Y:S02]  /*2430*/  IMAD.MOV.U32 R8, RZ, RZ, 0x0 ;  /* 0x00000000ff087424 */ /* 0x000fe400078e00ff */
[----:B------:R-:W-:Y:S01]  /*2440*/  IMAD.MOV.U32 R9, RZ, RZ, 0x3fd80000 ;  /* 0x3fd80000ff097424 */ /* 0x000fe200078e00ff */
[----:B------:R-:W0:Y:S02]  /*2450*/  MUFU.RSQ64H R29, R31 ;  /* 0x0000001f001d7308 */ /* 0x000e240000001c00 */
[----:B0-----:R-:W-:-:S08]  /*2460*/  DMUL R10, R28, R28 ;  /* 0x0000001c1c0a7228 */ /* 0x001fd00000000000 */
[----:B------:R-:W-:-:S08]  /*2470*/  DFMA R10, R30, -R10, 1 ;  /* 0x3ff000001e0a742b */ /* 0x000fd0000000080a */
[----:B------:R-:W-:Y:S02]  /*2480*/  DFMA R8, R10, R8, 0.5 ;  /* 0x3fe000000a08742b */ /* 0x000fe40000000008 */
[----:B------:R-:W-:-:S08]  /*2490*/  DMUL R10, R28, R10 ;  /* 0x0000000a1c0a7228 */ /* 0x000fd00000000000 */
[----:B------:R-:W-:-:S08]  /*24a0*/  DFMA R10, R8, R10, R28 ;  /* 0x0000000a080a722b */ /* 0x000fd0000000001c */
[----:B------:R-:W-:Y:S02]  /*24b0*/  DMUL R8, R30, R10 ;  /* 0x0000000a1e087228 */ /* 0x000fe40000000000 */
[----:B------:R-:W-:-:S06]  /*24c0*/  VIADD R11, R11, 0xfff00000 ;  /* 0xfff000000b0b7836 */ /* 0x000fcc0000000000 */
[----:B------:R-:W-:-:S08]  /*24d0*/  DFMA R28, R8, -R8, R30 ;  /* 0x80000008081c722b */ /* 0x000fd0000000001e */
[----:B------:R-:W-:-:S10]  /*24e0*/  DFMA R10, R10, R28, R8 ;  /* 0x0000001c0a0a722b */ /* 0x000fd40000000008 */
[----:B------:R-:W-:Y:S01]  /*24f0*/  IADD3 R11, PT, PT, R11, -0x3500000, RZ ;  /* 0xfcb000000b0b7810 */ /* 0x000fe20007ffe0ff */
[----:B------:R-:W-:Y:S06]  /*2500*/  BRA `(.L_x_50) ;  /* 0x0000000000047947 */ /* 0x000fec0003800000 */
.L_x_51:
[----:B------:R-:W-:-:S11]  /*2510*/  DADD R10, R8, R8 ;  /* 0x00000000080a7229 */ /* 0x000fd60000000008 */
.L_x_50:
[----:B------:R-:W-:Y:S05]  /*2520*/  BSYNC.RECONVERGENT B4 ;  /* 0x0000000000047941 */ /* 0x000fea0003800200 */
.L_x_48:
[----:B------:R-:W-:Y:S02]  /*2530*/  IMAD.MOV.U32 R33, RZ, RZ, 0x0 ;  /* 0x00000000ff217424 */ /* 0x000fe400078e00ff */
[----:B------:R-:W-:Y:S02]  /*2540*/  IMAD.MOV.U32 R34, RZ, RZ, R10 ;  /* 0x000000ffff227224 */ /* 0x000fe400078e000a */
[----:B------:R-:W-:Y:S01]  /*2550*/  IMAD.MOV.U32 R35, RZ, RZ, R11 ;  /* 0x000000ffff237224 */ /* 0x000fe200078e000b */
[----:B------:R-:W-:Y:S06]  /*2560*/  RET.REL.NODEC R32 `(_Z23CalculateEnergiesKernelP4BodyiPdS1_) ;  /* 0xffffffd820a47950 */ /* 0x000fec0003c3ffff */
.L_x_52:
[----:B------:R-:W-:-:S00]  /*2570*/  BRA `(.L_x_52) ;  /* 0xfffffffc00fc7947 */ /* 0x000fc0000383ffff */
[----:B------:R-:W-:-:S00]  /*2580*/  NOP ;  /* 0x0000000000007918 */ /* 0x000fc00000000000 */
[----:B------:R-:W-:-:S00]  /*2590*/  NOP ;  /* 0x0000000000007918 */ /* 0x000fc00000000000 */
[----:B------:R-:W-:-:S00]  /*25a0*/  NOP ;  /* 0x0000000000007918 */ /* 0x000fc00000000000 */
[----:B------:R-:W-:-:S00]  /*25b0*/  NOP ;  /* 0x0000000000007918 */ /* 0x000fc00000000000 */
[----:B------:R-:W-:-:S00]  /*25c0*/  NOP ;  /* 0x0000000000007918 */ /* 0x000fc00000000000 */
[----:B------:R-:W-:-:S00]  /*25d0*/  NOP ;  /* 0x0000000000007918 */ /* 0x000fc00000000000 */
[----:B------:R-:W-:-:S00]  /*25e0*/  NOP ;  /* 0x0000000000007918 */ /* 0x000fc00000000000 */
[----:B------:R-:W-:-:S00]  /*25f0*/  NOP ;  /* 0x0000000000007918 */ /* 0x000fc00000000000 */
.L_x_104:


//--------------------- .text._Z20DirectSumForceKernelP4Bodyi --------------------------
	.section	.text._Z20DirectSumForceKernelP4Bodyi,"ax",@progbits
	.align	128
        .global         _Z20DirectSumForceKernelP4Bodyi
        .type           _Z20DirectSumForceKernelP4Bodyi,@function
        .size           _Z20DirectSumForceKernelP4Bodyi,(.L_x_106 - _Z20DirectSumForceKernelP4Bodyi)
        .other          _Z20DirectSumForceKernelP4Bodyi,@"STO_CUDA_ENTRY STV_DEFAULT"
_Z20DirectSumForceKernelP4Bodyi:
.text._Z20DirectSumForceKernelP4Bodyi:
[----:B------:R-:W-:Y:S01]  /*0000*/  LDC R1, c[0x0][0x37c] ;  /* 0x0000df00ff017b82 */ /* 0x000fe20000000800 */
[----:B------:R-:W0:Y:S07]  /*0010*/  S2R R9, SR_TID.X ;  /* 0x0000000000097919 */ /* 0x000e2e0000002100 */
[----:B------:R-:W0:Y:S01]  /*0020*/  S2UR UR10, SR_CTAID.X ;  /* 0x00000000000a79c3 */ /* 0x000e220000002500 */
[----:B------:R-:W1:Y:S01]  /*0030*/  LDCU.64 UR4, c[0x0][0x380] ;  /* 0x00007000ff0477ac */ /* 0x000e620008000a00 */
[----:B------:R-:W2:Y:S06]  /*0040*/  LDCU.64 UR8, c[0x0][0x358] ;  /* 0x00006b00ff0877ac */ /* 0x000eac0008000a00 */
[----:B------:R-:W0:Y:S08]  /*0050*/  LDC R8, c[0x0][0x360] ;  /* 0x0000d800ff087b82 */ /* 0x000e300000000800 */
[----:B------:R-:W3:Y:S01]  /*0060*/  LDC R11, c[0x0][0x388] ;  /* 0x0000e200ff0b7b82 */ /* 0x000ee20000000800 */
[----:B-1----:R-:W-:Y:S01]  /*0070*/  ISETP.EQ.U32.AND P1, PT, RZ, UR4, PT ;  /* 0x00000004ff007c0c */ /* 0x002fe2000bf22070 */
[----:B0-----:R-:W-:-:S05]  /*0080*/  IMAD R7, R8, UR10, R9 ;  /* 0x0000000a08077c24 */ /* 0x001fca000f8e0209 */
[----:B---3--:R-:W-:-:S04]  /*0090*/  ISETP.GE.AND P0, PT, R7, R11, PT ;  /* 0x0000000b0700720c */ /* 0x008fc80003f06270 */
[----:B------:R-:W-:-:S13]  /*00a0*/  ISETP.EQ.OR.EX P0, PT, RZ, UR5, P0, P1 ;  /* 0x00000005ff007c0c */ /* 0x000fda0008702710 */
[----:B------:R-:W0:Y:S02]  /*00b0*/  @!P0 LDC.64 R2, c[0x0][0x380] ;  /* 0x0000e000ff028b82 */ /* 0x000e240000000a00 */
[----:B0-----:R-:W-:-:S05]  /*00c0*/  @!P0 IMAD.WIDE R2, R7, 0x60, R2 ;  /* 0x0000006007028825 */ /* 0x001fca00078e0202 */
[----:B--2---:R-:W2:Y:S01]  /*00d0*/  @!P0 LDG.E.U8 R10, desc[UR8][R2.64] ;  /* 0x00000008020a8981 */ /* 0x004ea2000c1e1100 */
[----:B------:R-:W-:Y:S02]  /*00e0*/  IABS R13, R8 ;  /* 0x00000008000d7213 */ /* 0x000fe40000000000 */
[----:B------:R-:W-:Y:S02]  /*00f0*/  CS2R R36, SRZ ;  /* 0x0000000000247805 */ /* 0x000fe4000001ff00 */
[----:B------:R-:W-:Y:S02]  /*0100*/  CS2R R34, SRZ ;  /* 0x0000000000227805 */ /* 0x000fe4000001ff00 */
[----:B------:R-:W-:Y:S01]  /*0110*/  CS2R R32, SRZ ;  /* 0x0000000000207805 */ /* 0x000fe2000001ff00 */
[----:B------:R-:W0:Y:S01]  /*0120*/  I2F.RP R0, R13 ;  /* 0x0000000d00007306 */ /* 0x000e220000209400 */
[----:B------:R-:W-:Y:S02]  /*0130*/  CS2R R30, SRZ ;  /* 0x00000000001e7805 */ /* 0x000fe4000001ff00 */
[----:B------:R-:W-:-:S02]  /*0140*/  CS2R R28, SRZ ;  /* 0x00000000001c7805 */ /* 0x000fc4000001ff00 */
[----:B------:R-:W-:Y:S02]  /*0150*/  CS2R R26, SRZ ;  /* 0x00000000001a7805 */ /* 0x000fe4000001ff00 */
[----:B------:R-:W-:Y:S02]  /*0160*/  CS2R R24, SRZ ;  /* 0x0000000000187805 */ /* 0x000fe4000001ff00 */
[----:B------:R-:W-:Y:S01]  /*0170*/  IADD3 R11, PT, PT, R8, -0x1, R11 ;  /* 0xffffffff080b7810 */ /* 0x000fe20007ffe00b */
[----:B------:R-:W5:Y:S04]  /*0180*/  @!P0 LDG.E.64 R36, desc[UR8][R2.64+0x18] ;  /* 0x0000180802248981 */ /* 0x000f68000c1e1b00 */
[----:B------:R-:W5:Y:S04]  /*0190*/  @!P0 LDG.E.64 R34, desc[UR8][R2.64+0x20] ;  /* 0x0000200802228981 */ /* 0x000f68000c1e1b00 */
[----:B------:R-:W5:Y:S01]  /*01a0*/  @!P0 LDG.E.64 R32, desc[UR8][R2.64+0x28] ;  /* 0x0000280802208981 */ /* 0x000f62000c1e1b00 */
[----:B0-----:R-:W0:Y:S03]  /*01b0*/  MUFU.RCP R0, R0 ;  /* 0x0000000000007308 */ /* 0x001e260000001000 */
[----:B------:R-:W5:Y:S04]  /*01c0*/  @!P0 LDG.E.64 R30, desc[UR8][R2.64+0x30] ;  /* 0x00003008021e8981 */ /* 0x000f68000c1e1b00 */
[----:B------:R-:W5:Y:S04]  /*01d0*/  @!P0 LDG.E.64 R28, desc[UR8][R2.64+0x38] ;  /* 0x00003808021c8981 */ /* 0x000f68000c1e1b00 */
[----:B------:R-:W5:Y:S04]  /*01e0*/  @!P0 LDG.E.64 R26, desc[UR8][R2.64+0x40] ;  /* 0x00004008021a8981 */ /* 0x000f68000c1e1b00 */
[----:B------:R1:W5:Y:S01]  /*01f0*/  @!P0 LDG.E.64 R24, desc[UR8][R2.64+0x8] ;  /* 0x0000080802188981 */ /* 0x000362000c1e1b00 */
[----:B------:R-:W-:Y:S01]  /*0200*/  CS2R R18, SRZ ;  /* 0x0000000000127805 */ /* 0x000fe2000001ff00 */
[----:B0-----:R-:W-:Y:S01]  /*0210*/  VIADD R4, R0, 0xffffffe ;  /* 0x0ffffffe00047836 */ /* 0x001fe20000000000 */
[----:B------:R-:W-:-:S02]  /*0220*/  IABS R0, R11 ;  /* 0x0000000b00007213 */ /* 0x000fc40000000000 */
[----:B------:R-:W-:Y:S02]  /*0230*/  CS2R R16, SRZ ;  /* 0x0000000000107805 */ /* 0x000fe4000001ff00 */
[-C--:B------:R-:W-:Y:S01]  /*0240*/  LOP3.LUT R11, R11, R8.reuse, RZ, 0x3c, !PT ;  /* 0x000000080b0b7212 */ /* 0x080fe200078e3cff */
[----:B------:R0:W3:Y:S03]  /*0250*/  F2I.FTZ.U32.TRUNC.NTZ R5, R4 ;  /* 0x0000000400057305 */ /* 0x0000e6000021f000 */
[----:B------:R-:W-:Y:S02]  /*0260*/  ISETP.GE.AND P3, PT, R11, RZ, PT ;  /* 0x000000ff0b00720c */ /* 0x000fe40003f66270 */
[----:B-1----:R-:W-:Y:S01]  /*0270*/  IABS R2, R8 ;  /* 0x0000000800027213 */ /* 0x002fe20000000000 */
[----:B0-----:R-:W-:-:S04]  /*0280*/  IMAD.MOV.U32 R4, RZ, RZ, RZ ;  /* 0x000000ffff047224 */ /* 0x001fc800078e00ff */
[----:B------:R-:W-:Y:S02]  /*0290*/  IMAD.MOV R3, RZ, RZ, -R2 ;  /* 0x000000ffff037224 */ /* 0x000fe400078e0a02 */
[----:B---3--:R-:W-:-:S04]  /*02a0*/  IMAD.MOV R6, RZ, RZ, -R5 ;  /* 0x000000ffff067224 */ /* 0x008fc800078e0a05 */
[----:B------:R-:W-:-:S04]  /*02b0*/  IMAD R15, R6, R13, RZ ;  /* 0x0000000d060f7224 */ /* 0x000fc800078e02ff */
[----:B------:R-:W-:Y:S01]  /*02c0*/  IMAD.HI.U32 R5, R5, R15, R4 ;  /* 0x0000000f05057227 */ /* 0x000fe200078e0004 */
[----:B------:R-:W-:-:S05]  /*02d0*/  CS2R R14, SRZ ;  /* 0x00000000000e7805 */ /* 0x000fca000001ff00 */
[----:B------:R-:W-:-:S04]  /*02e0*/  IMAD.HI.U32 R6, R5, R0, RZ ;  /* 0x0000000005067227 */ /* 0x000fc800078e00ff */
[----:B------:R-:W-:-:S05]  /*02f0*/  IMAD R0, R6, R3, R0 ;  /* 0x0000000306007224 */ /* 0x000fca00078e0200 */
[----:B------:R-:W-:-:S13]  /*0300*/  ISETP.GT.U32.AND P2, PT, R13, R0, PT ;  /* 0x000000000d00720c */ /* 0x000fda0003f44070 */
[----:B------:R-:W-:Y:S02]  /*0310*/  @!P2 IMAD.IADD R0, R0, 0x1, -R13 ;  /* 0x000000010000a824 */ /* 0x000fe400078e0a0d */
[----:B------:R-:W-:Y:S01]  /*0320*/  @!P2 VIADD R6, R6, 0x1 ;  /* 0x000000010606a836 */ /* 0x000fe20000000000 */
[----:B------:R-:W-:Y:S02]  /*0330*/  ISETP.NE.AND P2, PT, R8, RZ, PT ;  /* 0x000000ff0800720c */ /* 0x000fe40003f45270 */
[----:B------:R-:W-:-:S13]  /*0340*/  ISETP.GE.U32.AND P1, PT, R0, R13, PT ;  /* 0x0000000d0000720c */ /* 0x000fda0003f26070 */
[----:B------:R-:W-:-:S04]  /*0350*/  @P1 VIADD R6, R6, 0x1 ;  /* 0x0000000106061836 */ /* 0x000fc80000000000 */
[----:B------:R-:W-:Y:S01]  /*0360*/  @!P3 IMAD.MOV R6, RZ, RZ, -R6 ;  /* 0x000000ffff06b224 */ /* 0x000fe200078e0a06 */
[----:B------:R-:W-:-:S04]  /*0370*/  @!P2 LOP3.LUT R6, RZ, R8, RZ, 0x33, !PT ;  /* 0x00000008ff06a212 */ /* 0x000fc800078e33ff */
[----:B------:R-:W-:Y:S02]  /*0380*/  ISETP.GE.AND P1, PT, R6, 0x1, PT ;  /* 0x000000010600780c */ /* 0x000fe40003f26270 */
[----:B--2---:R-:W-:-:S11]  /*0390*/  ISETP.NE.AND P0, PT, R10, RZ, !P0 ;  /* 0x000000ff0a00720c */ /* 0x004fd60004705270 */
[----:B------:R-:W-:Y:S05]  /*03a0*/  @!P1 BRA `(.L_x_53) ;  /* 0x0000001c00b49947 */ /* 0x000fea0003800000 */
[----:B------:R-:W0:Y:S01]  /*03b0*/  S2UR UR5, SR_CgaCtaId ;  /* 0x00000000000579c3 */ /* 0x000e220000008800 */
[----:B------:R-:W1:Y:S01]  /*03c0*/  LDCU UR6, c[0x0][0x388] ;  /* 0x00007100ff0677ac */ /* 0x000e620008000800 */
[----:B------:R-:W-:Y:S02]  /*03d0*/  CS2R R14, SRZ ;  /* 0x00000000000e7805 */ /* 0x000fe4000001ff00 */
[----:B------:R-:W-:Y:S02]  /*03e0*/  CS2R R16, SRZ ;  /* 0x0000000000107805 */ /* 0x000fe4000001ff00 */
[----:B------:R-:W-:Y:S01]  /*03f0*/  CS2R R18, SRZ ;  /* 0x0000000000127805 */ /* 0x000fe2000001ff00 */
[----:B------:R-:W-:Y:S01]  /*0400*/  UMOV UR4, 0x400 ;  /* 0x0000040000047882 */ /* 0x000fe20000000000 */
[----:B-1----:R-:W-:Y:S01]  /*0410*/  IMAD.U32 R4, RZ, RZ, UR6 ;  /* 0x00000006ff047e24 */ /* 0x002fe2000f8e00ff */
[----:B0-----:R-:W-:-:S06]  /*0420*/  ULEA UR4, UR5, UR4, 0x18 ;  /* 0x0000000405047291 */ /* 0x001fcc000f8ec0ff */
[----:B------:R-:W-:Y:S01]  /*0430*/  IMAD.U32 R5, RZ, RZ, UR4 ;  /* 0x00000004ff057e24 */ /* 0x000fe2000f8e00ff */
[----:B------:R-:W-:-:S03]  /*0440*/  UMOV UR4, URZ ;  /* 0x000000ff00047c82 */ /* 0x000fc60008000000 */
[----:B------:R-:W-:-:S07]  /*0450*/  IMAD R0, R9, 0x18, R5 ;  /* 0x0000001809007824 */ /* 0x000fce00078e0205 */
.L_x_92:
[----:B------:R-:W0:Y:S01]  /*0460*/  LDCU.64 UR6, c[0x0][0x380] ;  /* 0x00007000ff0677ac */ /* 0x000e220008000a00 */
[----:B------:R-:W-:Y:S01]  /*0470*/  IMAD R38, R8, UR4, RZ ;  /* 0x0000000408267c24 */ /* 0x000fe2000f8e02ff */
[----:B------:R-:W1:Y:S04]  /*0480*/  LDCU UR5, c[0x0][0x388] ;  /* 0x00007100ff0577ac */ /* 0x000e680008000800 */
[----:B------:R-:W-:Y:S02]  /*0490*/  IADD3 R11, PT, PT, R38, R9, RZ ;  /* 0x00000009260b7210 */ /* 0x000fe40007ffe0ff */
[----:B0-----:R-:W-:Y:S02]  /*04a0*/  ISETP.EQ.U32.AND P2, PT, RZ, UR6, PT ;  /* 0x00000006ff007c0c */ /* 0x001fe4000bf42070 */
[----:B-1----:R-:W-:-:S04]  /*04b0*/  ISETP.GE.AND P1, PT, R11, UR5, PT ;  /* 0x000000050b007c0c */ /* 0x002fc8000bf26270 */
[----:B------:R-:W-:-:S13]  /*04c0*/  ISETP.EQ.OR.EX P1, PT, RZ, UR7, P1, P2 ;  /* 0x00000007ff007c0c */ /* 0x000fda0008f22720 */
[----:B------:R-:W0:Y:S02]  /*04d0*/  @!P1 LDC.64 R2, c[0x0][0x380] ;  /* 0x0000e000ff029b82 */ /* 0x000e240000000a00 */
[----:B0-----:R-:W-:-:S05]  /*04e0*/  @!P1 IMAD.WIDE.U32 R2, R11, 0x60, R2 ;  /* 0x000000600b029825 */ /* 0x001fca00078e0002 */
[----:B------:R-:W2:Y:S04]  /*04f0*/  @!P1 LDG.E.64 R10, desc[UR8][R2.64+0x18] ;  /* 0x00001808020a9981 */ /* 0x000ea8000c1e1b00 */
[----:B------:R-:W3:Y:S04]  /*0500*/  @!P1 LDG.E.64 R12, desc[UR8][R2.64+0x20] ;  /* 0x00002008020c9981 */ /* 0x000ee8000c1e1b00 */
[----:B------:R-:W4:Y:S04]  /*0510*/  @!P1 LDG.E.64 R20, desc[UR8][R2.64+0x28] ;  /* 0x0000280802149981 */ /* 0x000f28000c1e1b00 */
[----:B------:R-:W4:Y:S01]  /*0520*/  @!P1 LDG.E.64 R22, desc[UR8][R2.64+0x8] ;  /* 0x0000080802169981 */ /* 0x000f22000c1e1b00 */
[----:B------:R-:W-:Y:S01]  /*0530*/  @!P1 MOV R39, 0x400 ;  /* 0x0000040000279802 */ /* 0x000fe20000000f00 */
[----:B------:R-:W-:Y:S01]  /*0540*/  IMAD R50, R8, 0x18, R5 ;  /* 0x0000001808327824 */ /* 0x000fe200078e0205 */
[----:B------:R-:W-:Y:S01]  /*0550*/  BSSY.RECONVERGENT B0, `(.L_x_54) ;  /* 0x00001cd000007945 */ /* 0x000fe20003800200 */
[----:B------:R-:W0:Y:S01]  /*0560*/  @!P1 S2R R40, SR_CgaCtaId ;  /* 0x0000000000289919 */ /* 0x000e220000008800 */
[----:B------:R-:W-:Y:S04]  /*0570*/  STS.64 [R0], RZ ;  /* 0x000000ff00007388 */ /* 0x000fe80000000a00 */
[----:B------:R-:W-:Y:S04]  /*0580*/  STS.64 [R0+0x8], RZ ;  /* 0x000008ff00007388 */ /* 0x000fe80000000a00 */
[----:B------:R1:W-:Y:S01]  /*0590*/  STS.64 [R0+0x10], RZ ;  /* 0x000010ff00007388 */ /* 0x0003e20000000a00 */
[----:B0-----:R-:W-:Y:S01]  /*05a0*/  @!P1 LEA R5, R40, R39, 0x18 ;  /* 0x0000002728059211 */ /* 0x001fe200078ec0ff */
[----:B------:R-:W-:-:S04]  /*05b0*/  IMAD R39, R9, 0x8, R50 ;  /* 0x0000000809277824 */ /* 0x000fc800078e0232 */
[----:B-1----:R-:W-:Y:S01]  /*05c0*/  @!P1 IMAD R0, R9, 0x18, R5 ;  /* 0x0000001809009824 */ /* 0x002fe200078e0205 */
[----:B------:R0:W-:Y:S04]  /*05d0*/  STS.64 [R39], RZ ;  /* 0x000000ff27007388 */ /* 0x0001e80000000a00 */
[----:B--2---:R0:W-:Y:S04]  /*05e0*/  @!P1 STS.64 [R0], R10 ;  /* 0x0000000a00009388 */ /* 0x0041e80000000a00 */
[----:B---3--:R0:W-:Y:S04]  /*05f0*/  @!P1 STS.64 [R0+0x8], R12 ;  /* 0x0000080c00009388 */ /* 0x0081e80000000a00 */
[----:B----4-:R0:W-:Y:S04]  /*0600*/  @!P1 STS.64 [R0+0x10], R20 ;  /* 0x0000101400009388 */ /* 0x0101e80000000a00 */
[----:B------:R0:W-:Y:S01]  /*0610*/  @!P1 STS.64 [R39], R22 ;  /* 0x0000001627009388 */ /* 0x0001e20000000a00 */
[----:B------:R-:W-:Y:S01]  /*0620*/  BAR.SYNC.DEFER_BLOCKING 0x0 ;  /* 0x0000000000007b1d */ /* 0x000fe20000010000 */
[----:B------:R-:W-:-:S13]  /*0630*/  ISETP.GE.OR P1, PT, R38, UR5, !P0 ;  /* 0x0000000526007c0c */ /* 0x000fda000c726670 */
[----:B0-----:R-:W-:Y:S05]  /*0640*/  @P1 BRA `(.L_x_55) ;  /* 0x0000001800f41947 */ /* 0x001fea0003800000 */
[----:B------:R-:W-:Y:S01]  /*0650*/  VIMNMX R51, PT, PT, R8, R4, PT ;  /* 0x0000000408337248 */ /* 0x000fe20003fe0100 */
[----:B------:R-:W-:-:S03]  /*0660*/  IMAD.MOV.U32 R2, RZ, RZ, RZ ;  /* 0x000000ffff027224 */ /* 0x000fc600078e00ff */
[C---:B------:R-:W-:Y:S02]  /*0670*/  ISETP.GE.AND P1, PT, R51.reuse, 0x2, PT ;  /* 0x000000023300780c */ /* 0x040fe40003f26270 */
[----:B------:R-:W-:-:S11]  /*0680*/  VIMNMX R51, PT, PT, R51, 0x1, !PT ;  /* 0x0000000133337848 */ /* 0x000fd60007fe0100 */
[----:B------:R-:W-:Y:S05]  /*0690*/  @!P1 BRA `(.L_x_56) ;  /* 0x0000001000a09947 */ /* 0x000fea0003800000 */
[----:B------:R-:W0:Y:S01]  /*06a0*/  S2UR UR6, SR_CgaCtaId ;  /* 0x00000000000679c3 */ /* 0x000e220000008800 */
[----:B------:R-:W-:Y:S01]  /*06b0*/  UMOV UR5, 0x400 ;  /* 0x0000040000057882 */ /* 0x000fe20000000000 */
[----:B------:R-:W-:Y:S01]  /*06c0*/  UIADD3 UR7, UPT, UPT, UR10, -UR4, URZ ;  /* 0x800000040a077290 */ /* 0x000fe2000fffe0ff */
[----:B------:R-:W-:Y:S01]  /*06d0*/  LOP3.LUT R13, R51, 0x7ffffffe, RZ, 0xc0, !PT ;  /* 0x7ffffffe330d7812 */ /* 0x000fe200078ec0ff */
[----:B------:R-:W-:-:S04]  /*06e0*/  VIADD R50, R50, 0x8 ;  /* 0x0000000832327836 */ /* 0x000fc80000000000 */
[----:B------:R-:W-:Y:S02]  /*06f0*/  IMAD R11, R8, UR7, R9 ;  /* 0x00000007080b7c24 */ /* 0x000fe4000f8e0209 */
[----:B------:R-:W-:Y:S02]  /*0700*/  IMAD.MOV R13, RZ, RZ, -R13 ;  /* 0x000000ffff0d7224 */ /* 0x000fe400078e0a0d */
[----:B------:R-:W-:Y:S02]  /*0710*/  VIADD R12, R11, 0xffffffff ;  /* 0xffffffff0b0c7836 */ /* 0x000fe40000000000 */
[----:B------:R-:W-:Y:S01]  /*0720*/  IMAD.MOV R11, RZ, RZ, -R11 ;  /* 0x000000ffff0b7224 */ /* 0x000fe200078e0a0b */
[----:B0-----:R-:W-:-:S06]  /*0730*/  ULEA UR5, UR6, UR5, 0x18 ;  /* 0x0000000506057291 */ /* 0x001fcc000f8ec0ff */
[----:B------:R-:W-:-:S04]  /*0740*/  IMAD.U32 R5, RZ, RZ, UR5 ;  /* 0x00000005ff057e24 */ /* 0x000fc8000f8e00ff */
[----:B------:R-:W-:-:S07]  /*0750*/  VIADD R10, R5, 0x20 ;  /* 0x00000020050a7836 */ /* 0x000fce0000000000 */
.L_x_81:
[----:B------:R-:W-:Y:S01]  /*0760*/  ISETP.NE.AND P1, PT, R12, -0x1, PT ;  /* 0xffffffff0c00780c */ /* 0x000fe20003f25270 */
[----:B------:R-:W-:-:S12]  /*0770*/  BSSY.RECONVERGENT B2, `(.L_x_57) ;  /* 0x0000088000027945 */ /* 0x000fd80003800200 */
[----:B------:R-:W-:Y:S05]  /*0780*/  @!P1 BRA `(.L_x_58) ;  /* 0x0000000800189947 */ /* 0x000fea0003800000 */
[----:B------:R-:W0:Y:S02]  /*0790*/  LDS.64 R38, [R50+-0x8] ;  /* 0xfffff80032267984 */ /* 0x000e240000000a00 */
[----:B0-----:R-:W-:-:S14]  /*07a0*/  DSETP.GT.AND P1, PT, R38, RZ, PT ;  /* 0x000000ff2600722a */ /* 0x001fdc0003f24000 */
[----:B------:R-:W-:Y:S05]  /*07b0*/  @!P1 BRA `(.L_x_58) ;  /* 0x00000008000c9947 */ /* 0x000fea0003800000 */
[----:B------:R-:W0:Y:S01]  /*07c0*/  LDS.128 R20, [R10+-0x20] ;  /* 0xffffe0000a147984 */ /* 0x000e220000000c00 */
[----:B------:R-:W-:Y:S01]  /*07d0*/  UMOV UR6, 0x78b58c40 ;  /* 0x78b58c4000067882 */ /* 0x000fe20000000000 */
[----:B------:R-:W-:Y:S02]  /*07e0*/  UMOV UR7, 0x4415af1d ;  /* 0x4415af1d00077882 */ /* 0x000fe40000000000 */
[----:B------:R-:W1:Y:S01]  /*07f0*/  LDS.64 R2, [R10+-0x10] ;  /* 0xfffff0000a027984 */ /* 0x000e620000000a00 */
[----:B0----5:R-:W-:Y:S02]  /*0800*/  DADD R22, R22, -R34 ;  /* 0x0000000016167229 */ /* 0x021fe40000000822 */
[----:B------:R-:W-:Y:S02]  /*0810*/  DADD R20, R20, -R36 ;  /* 0x0000000014147229 */ /* 0x000fe40000000824 */
[----:B-1----:R-:W-:-:S04]  /*0820*/  DADD R2, R2, -R32 ;  /* 0x0000000002027229 */ /* 0x002fc80000000820 */
[----:B------:R-:W-:-:S08]  /*0830*/  DMUL R40, R22, R22 ;  /* 0x0000001616287228 */ /* 0x000fd00000000000 */
[----:B------:R-:W-:-:S08]  /*0840*/  DFMA R40, R20, R20, R40 ;  /* 0x000000141428722b */ /* 0x000fd00000000028 */
[----:B------:R-:W-:-:S08]  /*0850*/  DFMA R40, R2, R2, R40 ;  /* 0x000000020228722b */ /* 0x000fd00000000028 */
[----:B------:R-:W-:-:S08]  /*0860*/  DADD R54, R40, 0.25 ;  /* 0x3fd0000028367429 */ /* 0x000fd00000000000 */
[----:B------:R-:W-:-:S14]  /*0870*/  DSETP.GE.AND P1, PT, R54, UR6, PT ;  /* 0x0000000636007e2a */ /* 0x000fdc000bf26000 */
[----:B------:R-:W-:Y:S05]  /*0880*/  @!P1 BRA `(.L_x_58) ;  /* 0x0000000400d89947 */ /* 0x000fea0003800000 */
[----:B------:R-:W0:Y:S01]  /*0890*/  MUFU.RSQ64H R53, R55 ;  /* 0x0000003700357308 */ /* 0x000e220000001c00 */
[----:B------:R-:W-:Y:S01]  /*08a0*/  VIADD R52, R55, 0xfcb00000 ;  /* 0xfcb0000037347836 */ /* 0x000fe20000000000 */
[----:B------:R-:W-:Y:S01]  /*08b0*/  MOV R40, 0x0 ;  /* 0x0000000000287802 */ /* 0x000fe20000000f00 */
[----:B------:R-:W-:Y:S01]  /*08c0*/  IMAD.MOV.U32 R41, RZ, RZ, 0x3fd80000 ;  /* 0x3fd80000ff297424 */ /* 0x000fe200078e00ff */
[----:B------:R-:W-:Y:S02]  /*08d0*/  BSSY.RECONVERGENT B1, `(.L_x_59) ;  /* 0x0000014000017945 */ /* 0x000fe40003800200 */
[----:B------:R-:W-:Y:S01]  /*08e0*/  ISETP.GE.U32.AND P1, PT, R52, 0x7ca00000, PT ;  /* 0x7ca000003400780c */ /* 0x000fe20003f26070 */
        /* <DEDUP_REMOVED lines=12> */
[----:B------:R-:W-:Y:S01]  /*09b0*/  MOV R48, 0x9f0 ;  /* 0x000009f000307802 */ /* 0x000fe20000000f00 */
[----:B------:R-:W-:Y:S02]  /*09c0*/  IMAD.MOV.U32 R40, RZ, RZ, R54 ;  /* 0x000000ffff287224 */ /* 0x000fe400078e0036 */
[----:B------:R-:W-:-:S07]  /*09d0*/  IMAD.MOV.U32 R41, RZ, RZ, R55 ;  /* 0x000000ffff297224 */ /* 0x000fce00078e0037 */
[----:B------:R-:W-:Y:S05]  /*09e0*/  CALL.REL.NOINC `($__internal_3_$__cuda_sm20_dsqrt_rn_f64_mediumpath_v1) ;  /* 0x0000001c00e87944 */ /* 0x000fea0003c00000 */
[----:B------:R-:W-:Y:S02]  /*09f0*/  IMAD.MOV.U32 R48, RZ, RZ, R40 ;  /* 0x000000ffff307224 */ /* 0x000fe400078e0028 */
[----:B------:R-:W-:-:S07]  /*0a00*/  IMAD.MOV.U32 R49, RZ, RZ, R41 ;  /* 0x000000ffff317224 */ /* 0x000fce00078e0029 */
.L_x_60:
[----:B------:R-:W-:Y:S05]  /*0a10*/  BSYNC.RECONVERGENT B1 ;  /* 0x0000000000017941 */ /* 0x000fea0003800200 */
.L_x_59:
[----:B------:R-:W-:Y:S01]  /*0a20*/  DMUL R42, R54, R48 ;  /* 0x00000030362a7228 */ /* 0x000fe20000000000 */
[----:B------:R-:W-:Y:S01]  /*0a30*/  IMAD.MOV.U32 R40, RZ, RZ, 0x1 ;  /* 0x00000001ff287424 */ /* 0x000fe200078e00ff */
[----:B------:R-:W-:Y:S01]  /*0a40*/  UMOV UR6, 0xffed8acc ;  /* 0xffed8acc00067882 */ /* 0x000fe20000000000 */
[----:B------:R-:W-:Y:S01]  /*0a50*/  UMOV UR7, 0x3dd2589e ;  /* 0x3dd2589e00077882 */ /* 0x000fe20000000000 */
[----:B------:R-:W-:Y:S02]  /*0a60*/  BSSY.RECONVERGENT B3, `(.L_x_61) ;  /* 0x0000014000037945 */ /* 0x000fe40003800200 */
[----:B------:R-:W0:Y:S02]  /*0a70*/  MUFU.RCP64H R41, R43 ;  /* 0x0000002b00297308 */ /* 0x000e240000001800 */
[----:B0-----:R-:W-:-:S08]  /*0a80*/  DFMA R44, -R42, R40, 1 ;  /* 0x3ff000002a2c742b */ /* 0x001fd00000000128 */
[----:B------:R-:W-:-:S08]  /*0a90*/  DFMA R44, R44, R44, R44 ;  /* 0x0000002c2c2c722b */ /* 0x000fd0000000002c */
[----:B------:R-:W-:Y:S02]  /*0aa0*/  DFMA R40, R40, R44, R40 ;  /* 0x0000002c2828722b */ /* 0x000fe40000000028 */
[----:B------:R-:W-:-:S06]  /*0ab0*/  DMUL R44, R24, UR6 ;  /* 0x00000006182c7c28 */ /* 0x000fcc0008000000 */
[----:B------:R-:W-:Y:S02]  /*0ac0*/  DFMA R46, -R42, R40, 1 ;  /* 0x3ff000002a2e742b */ /* 0x000fe40000000128 */
[----:B------:R-:W-:-:S06]  /*0ad0*/  DMUL R44, R38, R44 ;  /* 0x0000002c262c7228 */ /* 0x000fcc0000000000 */
[----:B------:R-:W-:-:S04]  /*0ae0*/  DFMA R46, R40, R46, R40 ;  /* 0x0000002e282e722b */ /* 0x000fc80000000028 */
[----:B------:R-:W-:-:S04]  /*0af0*/  FSETP.GEU.AND P2, PT, |R45|, 6.5827683646048100446e-37, PT ;  /* 0x036000002d00780b */ /* 0x000fc80003f4e200 */
[----:B------:R-:W-:-:S08]  /*0b00*/  DMUL R38, R44, R46 ;  /* 0x0000002e2c267228 */ /* 0x000fd00000000000 */
[----:B------:R-:W-:-:S08]  /*0b10*/  DFMA R40, -R42, R38, R44 ;  /* 0x000000262a28722b */ /* 0x000fd0000000012c */
[----:B------:R-:W-:-:S10]  /*0b20*/  DFMA R38, R46, R40, R38 ;  /* 0x000000282e26722b */ /* 0x000fd40000000026 */
[----:B------:R-:W-:-:S05]  /*0b30*/  FFMA R40, RZ, R43, R39 ;  /* 0x0000002bff287223 */ /* 0x000fca0000000027 */
[----:B------:R-:W-:-:S13]  /*0b40*/  FSETP.GT.AND P1, PT, |R40|, 1.469367938527859385e-39, PT ;  /* 0x001000002800780b */ /* 0x000fda0003f24200 */
[----:B------:R-:W-:Y:S05]  /*0b50*/  @P1 BRA P2, `(.L_x_62) ;  /* 0x0000000000101947 */ /* 0x000fea0001000000 */
[----:B------:R-:W-:-:S07]  /*0b60*/  MOV R52, 0xb80 ;  /* 0x00000b8000347802 */ /* 0x000fce0000000f00 */
[----:B------:R-:W-:Y:S05]  /*0b70*/  CALL.REL.NOINC `($__internal_2_$__cuda_sm20_div_rn_f64_full) ;  /* 0x0000001800187944 */ /* 0x000fea0003c00000 */
[----:B------:R-:W-:Y:S01]  /*0b80*/  MOV R38, R58 ;  /* 0x0000003a00267202 */ /* 0x000fe20000000f00 */
[----:B------:R-:W-:-:S07]  /*0b90*/  IMAD.MOV.U32 R39, RZ, RZ, R59 ;  /* 0x000000ffff277224 */ /* 0x000fce00078e003b */
.L_x_62:
[----:B------:R-:W-:Y:S05]  /*0ba0*/  BSYNC.RECONVERGENT B3 ;  /* 0x0000000000037941 */ /* 0x000fea0003800200 */
.L_x_61:
[----:B------:R-:W0:Y:S01]  /*0bb0*/  MUFU.RCP64H R41, R25 ;  /* 0x0000001900297308 */ /* 0x000e220000001800 */
[----:B------:R-:W-:Y:S01]  /*0bc0*/  IMAD.MOV.U32 R40, RZ, RZ, 0x1 ;  /* 0x00000001ff287424 */ /* 0x000fe200078e00ff */
[----:B------:R-:W-:Y:S01]  /*0bd0*/  DMUL R44, R20, R38 ;  /* 0x00000026142c7228 */ /* 0x000fe20000000000 */
[----:B------:R-:W-:Y:S09]  /*0be0*/  BSSY.RECONVERGENT B3, `(.L_x_63) ;  /* 0x0000011000037945 */ /* 0x000ff20003800200 */
[----:B------:R-:W-:Y:S01]  /*0bf0*/  FSETP.GEU.AND P2, PT, |R45|, 6.5827683646048100446e-37, PT ;  /* 0x036000002d00780b */ /* 0x000fe20003f4e200 */
[----:B0-----:R-:W-:-:S08]  /*0c00*/  DFMA R42, R40, -R24, 1 ;  /* 0x3ff00000282a742b */ /* 0x001fd00000000818 */
[----:B------:R-:W-:-:S08]  /*0c10*/  DFMA R42, R42, R42, R42 ;  /* 0x0000002a2a2a722b */ /* 0x000fd0000000002a */
[----:B------:R-:W-:-:S08]  /*0c20*/  DFMA R42, R40, R42, R40 ;  /* 0x0000002a282a722b */ /* 0x000fd00000000028 */
[----:B------:R-:W-:-:S08]  /*0c30*/  DFMA R40, R42, -R24, 1 ;  /* 0x3ff000002a28742b */ /* 0x000fd00000000818 */
[----:B------:R-:W-:-:S08]  /*0c40*/  DFMA R40, R42, R40, R42 ;  /* 0x000000282a28722b */ /* 0x000fd0000000002a */
[----:B------:R-:W-:-:S08]  /*0c50*/  DMUL R58, R44, R40 ;  /* 0x000000282c3a7228 */ /* 0x000fd00000000000 */
[----:B------:R-:W-:-:S08]  /*0c60*/  DFMA R20, R58, -R24, R44 ;  /* 0x800000183a14722b */ /* 0x000fd0000000002c */
[----:B------:R-:W-:-:S10]  /*0c70*/  DFMA R58, R40, R20, R58 ;  /* 0x00000014283a722b */ /* 0x000fd4000000003a */
[----:B------:R-:W-:-:S05]  /*0c80*/  FFMA R20, RZ, R25, R59 ;  /* 0x00000019ff147223 */ /* 0x000fca000000003b */
[----:B------:R-:W-:-:S13]  /*0c90*/  FSETP.GT.AND P1, PT, |R20|, 1.469367938527859385e-39, PT ;  /* 0x001000001400780b */ /* 0x000fda0003f24200 */
[----:B------:R-:W-:Y:S05]  /*0ca0*/  @P1 BRA P2, `(.L_x_64) ;  /* 0x0000000000101947 */ /* 0x000fea0001000000 */
[----:B------:R-:W-:Y:S01]  /*0cb0*/  IMAD.MOV.U32 R42, RZ, RZ, R24 ;  /* 0x000000ffff2a7224 */ /* 0x000fe200078e0018 */
[----:B------:R-:W-:Y:S01]  /*0cc0*/  MOV R52, 0xcf0 ;  /* 0x00000cf000347802 */ /* 0x000fe20000000f00 */
[----:B------:R-:W-:-:S07]  /*0cd0*/  IMAD.MOV.U32 R43, RZ, RZ, R25 ;  /* 0x000000ffff2b7224 */ /* 0x000fce00078e0019 */
[----:B------:R-:W-:Y:S05]  /*0ce0*/  CALL.REL.NOINC `($__internal_2_$__cuda_sm20_div_rn_f64_full) ;  /* 0x0000001400bc7944 */ /* 0x000fea0003c00000 */
.L_x_64:
[----:B------:R-:W-:Y:S05]  /*0cf0*/  BSYNC.RECONVERGENT B3 ;  /* 0x0000000000037941 */ /* 0x000fea0003800200 */
.L_x_63:
[----:B------:R-:W0:Y:S01]  /*0d00*/  MUFU.RCP64H R21, R25 ;  /* 0x0000001900157308 */ /* 0x000e220000001800 */
[----:B------:R-:W-:Y:S01]  /*0d10*/  IMAD.MOV.U32 R20, RZ, RZ, 0x1 ;  /* 0x00000001ff147424 */ /* 0x000fe200078e00ff */
[----:B------:R-:W-:Y:S01]  /*0d20*/  DMUL R44, R22, R38 ;  /* 0x00000026162c7228 */ /* 0x000fe20000000000 */
[----:B------:R-:W-:Y:S01]  /*0d30*/  BSSY.RECONVERGENT B3, `(.L_x_65) ;  /* 0x0000014000037945 */ /* 0x000fe20003800200 */
[----:B------:R-:W-:-:S08]  /*0d40*/  DADD R14, R14, R58 ;  /* 0x000000000e0e7229 */ /* 0x000fd0000000003a */
        /* <DEDUP_REMOVED lines=16> */
[----:B------:R-:W-:Y:S02]  /*0e50*/  IMAD.MOV.U32 R20, RZ, RZ, R58 ;  /* 0x000000ffff147224 */ /* 0x000fe400078e003a */
[----:B------:R-:W-:-:S07]  /*0e60*/  IMAD.MOV.U32 R21, RZ, RZ, R59 ;  /* 0x000000ffff157224 */ /* 0x000fce00078e003b */
.L_x_66:
[----:B------:R-:W-:Y:S05]  /*0e70*/  BSYNC.RECONVERGENT B3 ;  /* 0x0000000000037941 */ /* 0x000fea0003800200 */
.L_x_65:
[----:B------:R-:W0:Y:S01]  /*0e80*/  MUFU.RCP64H R23, R25 ;  /* 0x0000001900177308 */ /* 0x000e220000001800 */
[----:B------:R-:W-:Y:S01]  /*0e90*/  MOV R22, 0x1 ;  /* 0x0000000100167802 */ /* 0x000fe20000000f00 */
        /* <DEDUP_REMOVED lines=19> */
.L_x_68:
[----:B------:R-:W-:Y:S05]  /*0fd0*/  BSYNC.RECONVERGENT B3 ;  /* 0x0000000000037941 */ /* 0x000fea0003800200 */
.L_x_67:
[----:B------:R-:W-:-:S11]  /*0fe0*/  DADD R18, R18, R58 ;  /* 0x0000000012127229 */ /* 0x000fd6000000003a */
.L_x_58:
[----:B------:R-:W-:Y:S05]  /*0ff0*/  BSYNC.RECONVERGENT B2 ;  /* 0x0000000000027941 */ /* 0x000fea0003800200 */
.L_x_57:
[----:B------:R-:W-:Y:S01]  /*1000*/  ISETP.NE.AND P1, PT, R11, -0x1, PT ;  /* 0xffffffff0b00780c */ /* 0x000fe20003f25270 */
[----:B------:R-:W-:-:S12]  /*1010*/  BSSY.RECONVERGENT B2, `(.L_x_69) ;  /* 0x0000088000027945 */ /* 0x000fd80003800200 */
[----:B------:R-:W-:Y:S05]  /*1020*/  @!P1 BRA `(.L_x_70) ;  /* 0x0000000800189947 */ /* 0x000fea0003800000 */
[----:B------:R-:W0:Y:S02]  /*1030*/  LDS.64 R2, [R50] ;  /* 0x0000000032027984 */ /* 0x000e240000000a00 */
[----:B0-----:R-:W-:-:S14]  /*1040*/  DSETP.GT.AND P1, PT, R2, RZ, PT ;  /* 0x000000ff0200722a */ /* 0x001fdc0003f24000 */
[----:B------:R-:W-:Y:S05]  /*1050*/  @!P1 BRA `(.L_x_70) ;  /* 0x00000008000c9947 */ /* 0x000fea0003800000 */
[----:B------:R-:W0:Y:S01]  /*1060*/  LDS.128 R20, [R10] ;  /* 0x000000000a147984 */ /* 0x000e220000000c00 */
        /* <DEDUP_REMOVED lines=14> */
[----:B------:R-:W-:Y:S01]  /*1150*/  BSSY.RECONVERGENT B1, `(.L_x_71) ;  /* 0x0000016000017945 */ /* 0x000fe20003800200 */
[----:B------:R-:W-:Y:S02]  /*1160*/  IMAD.MOV.U32 R40, RZ, RZ, 0x0 ;  /* 0x00000000ff287424 */ /* 0x000fe400078e00ff */
[----:B------:R-:W-:Y:S01]  /*1170*/  IMAD.MOV.U32 R41, RZ, RZ, 0x3fd80000 ;  /* 0x3fd80000ff297424 */ /* 0x000fe200078e00ff */
        /* <DEDUP_REMOVED lines=15> */
[----:B------:R-:W-:-:S07]  /*1270*/  MOV R48, 0x1290 ;  /* 0x0000129000307802 */ /* 0x000fce0000000f00 */
[----:B------:R-:W-:Y:S05]  /*1280*/  CALL.REL.NOINC `($__internal_3_$__cuda_sm20_dsqrt_rn_f64_mediumpath_v1) ;  /* 0x0000001400c07944 */ /* 0x000fea0003c00000 */
[----:B------:R-:W-:Y:S02]  /*1290*/  IMAD.MOV.U32 R48, RZ, RZ, R40 ;  /* 0x000000ffff307224 */ /* 0x000fe400078e0028 */
[----:B------:R-:W-:-:S07]  /*12a0*/  IMAD.MOV.U32 R49, RZ, RZ, R41 ;  /* 0x000000ffff317224 */ /* 0x000fce00078e0029 */
.L_x_72:
[----:B------:R-:W-:Y:S05]  /*12b0*/  BSYNC.RECONVERGENT B1 ;  /* 0x0000000000017941 */ /* 0x000fea0003800200 */
.L_x_71:
[----:B------:R-:W-:Y:S01]  /*12c0*/  DMUL R42, R54, R48 ;  /* 0x00000030362a7228 */ /* 0x000fe20000000000 */
[----:B------:R-:W-:Y:S01]  /*12d0*/  IMAD.MOV.U32 R46, RZ, RZ, 0x1 ;  /* 0x00000001ff2e7424 */ /* 0x000fe200078e00ff */
[----:B------:R-:W-:Y:S01]  /*12e0*/  UMOV UR6, 0xffed8acc ;  /* 0xffed8acc00067882 */ /* 0x000fe20000000000 */
[----:B------:R-:W-:Y:S01]  /*12f0*/  UMOV UR7, 0x3dd2589e ;  /* 0x3dd2589e00077882 */ /* 0x000fe20000000000 */
[----:B------:R-:W-:Y:S01]  /*1300*/  BSSY.RECONVERGENT B3, `(.L_x_73) ;  /* 0x0000014000037945 */ /* 0x000fe20003800200 */
[----:B------:R-:W-:Y:S01]  /*1310*/  DMUL R44, R24, UR6 ;  /* 0x00000006182c7c28 */ /* 0x000fe20008000000 */
[----:B------:R-:W0:Y:S07]  /*1320*/  MUFU.RCP64H R47, R43 ;  /* 0x0000002b002f7308 */ /* 0x000e2e0000001800 */
[----:B------:R-:W-:-:S02]  /*1330*/  DMUL R44, R44, R2 ;  /* 0x000000022c2c7228 */ /* 0x000fc40000000000 */
[----:B0-----:R-:W-:-:S08]  /*1340*/  DFMA R40, -R42, R46, 1 ;  /* 0x3ff000002a28742b */ /* 0x001fd0000000012e */
[----:B------:R-:W-:Y:S01]  /*1350*/  FSETP.GEU.AND P2, PT, |R45|, 6.5827683646048100446e-37, PT ;  /* 0x036000002d00780b */ /* 0x000fe20003f4e200 */
[----:B------:R-:W-:-:S08]  /*1360*/  DFMA R40, R40, R40, R40 ;  /* 0x000000282828722b */ /* 0x000fd00000000028 */
[----:B------:R-:W-:-:S08]  /*1370*/  DFMA R46, R46, R40, R46 ;  /* 0x000000282e2e722b */ /* 0x000fd0000000002e */
[----:B------:R-:W-:-:S08]  /*1380*/  DFMA R40, -R42, R46, 1 ;  /* 0x3ff000002a28742b */ /* 0x000fd0000000012e */
[----:B------:R-:W-:-:S08]  /*1390*/  DFMA R46, R46, R40, R46 ;  /* 0x000000282e2e722b */ /* 0x000fd0000000002e */
        /* <DEDUP_REMOVED lines=8> */
[----:B------:R-:W-:Y:S02]  /*1420*/  IMAD.MOV.U32 R2, RZ, RZ, R58 ;  /* 0x000000ffff027224 */ /* 0x000fe400078e003a */
[----:B------:R-:W-:-:S07]  /*1430*/  IMAD.MOV.U32 R3, RZ, RZ, R59 ;  /* 0x000000ffff037224 */ /* 0x000fce00078e003b */
.L_x_74:
[----:B------:R-:W-:Y:S05]  /*1440*/  BSYNC.RECONVERGENT B3 ;  /* 0x0000000000037941 */ /* 0x000fea0003800200 */
.L_x_73:
        /* <DEDUP_REMOVED lines=20> */
.L_x_76:
[----:B------:R-:W-:Y:S05]  /*1590*/  BSYNC.RECONVERGENT B3 ;  /* 0x0000000000037941 */ /* 0x000fea0003800200 */
.L_x_75:
        /* <DEDUP_REMOVED lines=17> */
[----:B------:R-:W-:Y:S01]  /*16b0*/  MOV R42, R24 ;  /* 0x00000018002a7202 */ /* 0x000fe20000000f00 */
[----:B------:R-:W-:Y:S01]  /*16c0*/  IMAD.MOV.U32 R43, RZ, RZ, R25 ;  /* 0x000000ffff2b7224 */ /* 0x000fe200078e0019 */
[----:B------:R-:W-:-:S07]  /*16d0*/  MOV R52, 0x16f0 ;  /* 0x000016f000347802 */ /* 0x000fce0000000f00 */
[----:B------:R-:W-:Y:S05]  /*16e0*/  CALL.REL.NOINC `($__internal_2_$__cuda_sm20_div_rn_f64_full) ;  /* 0x0000000c003c7944 */ /* 0x000fea0003c00000 */
[----:B------:R-:W-:Y:S02]  /*16f0*/  IMAD.MOV.U32 R20, RZ, RZ, R58 ;  /* 0x000000ffff147224 */ /* 0x000fe400078e003a */
[----:B------:R-:W-:-:S07]  /*1700*/  IMAD.MOV.U32 R21, RZ, RZ, R59 ;  /* 0x000000ffff157224 */ /* 0x000fce00078e003b */
.L_x_78:
[----:B------:R-:W-:Y:S05]  /*1710*/  BSYNC.RECONVERGENT B3 ;  /* 0x0000000000037941 */ /* 0x000fea0003800200 */
.L_x_77:
        /* <DEDUP_REMOVED lines=21> */
.L_x_80:
[----:B------:R-:W-:Y:S05]  /*1870*/  BSYNC.RECONVERGENT B3 ;  /* 0x0000000000037941 */ /* 0x000fea0003800200 */
.L_x_79:
[----:B------:R-:W-:-:S11]  /*1880*/  DADD R18, R18, R58 ;  /* 0x0000000012127229 */ /* 0x000fd6000000003a */
.L_x_70:
[----:B------:R-:W-:Y:S05]  /*1890*/  BSYNC.RECONVERGENT B2 ;  /* 0x0000000000027941 */ /* 0x000fea0003800200 */
.L_x_69:
[----:B------:R-:W-:Y:S01]  /*18a0*/  VIADD R13, R13, 0x2 ;  /* 0x000000020d0d7836 */ /* 0x000fe20000000000 */
[----:B------:R-:W-:Y:S01]  /*18b0*/  IADD3 R10, PT, PT, R10, 0x30, RZ ;  /* 0x000000300a0a7810 */ /* 0x000fe20007ffe0ff */
[----:B------:R-:W-:Y:S02]  /*18c0*/  VIADD R12, R12, 0xfffffffe ;  /* 0xfffffffe0c0c7836 */ /* 0x000fe40000000000 */
[----:B------:R-:W-:Y:S01]  /*18d0*/  VIADD R11, R11, 0x2 ;  /* 0x000000020b0b7836 */ /* 0x000fe20000000000 */
[----:B------:R-:W-:Y:S01]  /*18e0*/  ISETP.NE.AND P1, PT, R13, RZ, PT ;  /* 0x000000ff0d00720c */ /* 0x000fe20003f25270 */
[----:B------:R-:W-:-:S12]  /*18f0*/  VIADD R50, R50, 0x10 ;  /* 0x0000001032327836 */ /* 0x000fd80000000000 */
[----:B------:R-:W-:Y:S05]  /*1900*/  @P1 BRA `(.L_x_81) ;  /* 0xffffffec00941947 */ /* 0x000fea000383ffff */
[----:B------:R-:W-:-:S07]  /*1910*/  LOP3.LUT R2, R51, 0x7ffffffe, RZ, 0xc0, !PT ;  /* 0x7ffffffe33027812 */ /* 0x000fce00078ec0ff */
.L_x_56:
[----:B------:R-:W-:Y:S01]  /*1920*/  IMAD R10, R8, UR4, R2 ;  /* 0x00000004080a7c24 */ /* 0x000fe2000f8e0202 */
[----:B------:R-:W-:-:S04]  /*1930*/  LOP3.LUT R51, R51, 0x1, RZ, 0xc0, !PT ;  /* 0x0000000133337812 */ /* 0x000fc800078ec0ff */
[----:B------:R-:W-:-:S04]  /*1940*/  ISETP.NE.AND P1, PT, R10, R7, PT ;  /* 0x000000070a00720c */ /* 0x000fc80003f25270 */
[----:B------:R-:W-:-:S13]  /*1950*/  ISETP.NE.U32.OR P1, PT, R51, 0x1, !P1 ;  /* 0x000000013300780c */ /* 0x000fda0004f25470 */
[----:B------:R-:W-:Y:S05]  /*1960*/  @P1 BRA `(.L_x_55) ;  /* 0x00000008002c1947 */ /* 0x000fea0003800000 */
[----:B------:R-:W0:Y:S01]  /*1970*/  S2UR UR6, SR_CgaCtaId ;  /* 0x00000000000679c3 */ /* 0x000e220000008800 */
[----:B------:R-:W-:Y:S02]  /*1980*/  UMOV UR5, 0x400 ;  /* 0x0000040000057882 */ /* 0x000fe40000000000 */
[----:B0-----:R-:W-:-:S06]  /*1990*/  ULEA UR5, UR6, UR5, 0x18 ;  /* 0x0000000506057291 */ /* 0x001fcc000f8ec0ff */
[----:B------:R-:W-:-:S04]  /*19a0*/  IMAD.U32 R5, RZ, RZ, UR5 ;  /* 0x00000005ff057e24 */ /* 0x000fc8000f8e00ff */
[----:B------:R-:W-:-:S04]  /*19b0*/  IMAD R3, R8, 0x18, R5 ;  /* 0x0000001808037824 */ /* 0x000fc800078e0205 */
[----:B------:R-:W-:-:S06]  /*19c0*/  IMAD R10, R2, 0x8, R3 ;  /* 0x00000008020a7824 */ /* 0x000fcc00078e0203 */
[----:B------:R-:W0:Y:S02]  /*19d0*/  LDS.64 R10, [R10] ;  /* 0x000000000a0a7984 */ /* 0x000e240000000a00 */
[----:B0-----:R-:W-:-:S14]  /*19e0*/  DSETP.GT.AND P1, PT, R10, RZ, PT ;  /* 0x000000ff0a00722a */ /* 0x001fdc0003f24000 */
[----:B------:R-:W-:Y:S05]  /*19f0*/  @!P1 BRA `(.L_x_55) ;  /* 0x0000000800089947 */ /* 0x000fea0003800000 */
[----:B------:R-:W-:Y:S01]  /*1a00*/  IMAD R38, R2, 0x18, R5 ;  /* 0x0000001802267824 */ /* 0x000fe200078e0205 */
[----:B------:R-:W-:Y:S01]  /*1a10*/  UMOV UR6, 0x78b58c40 ;  /* 0x78b58c4000067882 */ /* 0x000fe20000000000 */
[----:B------:R-:W-:-:S03]  /*1a20*/  UMOV UR7, 0x4415af1d ;  /* 0x4415af1d00077882 */ /* 0x000fc60000000000 */
[----:B------:R-:W0:Y:S04]  /*1a30*/  LDS.128 R20, [R38] ;  /* 0x0000000026147984 */ /* 0x000e280000000c00 */
[----:B------:R-:W1:Y:S01]  /*1a40*/  LDS.64 R2, [R38+0x10] ;  /* 0x0000100026027984 */ /* 0x000e620000000a00 */
[----:B0----5:R-:W-:Y:S02]  /*1a50*/  DADD R22, -R34, R22 ;  /* 0x0000000022167229 */ /* 0x021fe40000000116 */
        /* <DEDUP_REMOVED lines=30> */
.L_x_83:
[----:B------:R-:W-:Y:S05]  /*1c40*/  BSYNC.RECONVERGENT B1 ;  /* 0x0000000000017941 */ /* 0x000fea0003800200 */
.L_x_82:
[----:B------:R-:W-:Y:S01]  /*1c50*/  DMUL R42, R12, R40 ;  /* 0x000000280c2a7228 */ /* 0x000fe20000000000 */
[----:B------:R-:W-:Y:S01]  /*1c60*/  UMOV UR6, 0xffed8acc ;  /* 0xffed8acc00067882 */ /* 0x000fe20000000000 */
[----:B------:R-:W-:Y:S01]  /*1c70*/  IMAD.MOV.U32 R12, RZ, RZ, 0x1 ;  /* 0x00000001ff0c7424 */ /* 0x000fe200078e00ff */
        /* <DEDUP_REMOVED lines=21> */
.L_x_85:
[----:B------:R-:W-:Y:S05]  /*1dd0*/  BSYNC.RECONVERGENT B2 ;  /* 0x0000000000027941 */ /* 0x000fea0003800200 */
.L_x_84:
        /* <DEDUP_REMOVED lines=17> */
[----:B------:R-:W-:Y:S02]  /*1ef0*/  MOV R43, R25 ;  /* 0x00000019002b7202 */ /* 0x000fe40000000f00 */
[----:B------:R-:W-:-:S07]  /*1f00*/  MOV R52, 0x1f20 ;  /* 0x00001f2000347802 */ /* 0x000fce0000000f00 */
[----:B------:R-:W-:Y:S05]  /*1f10*/  CALL.REL.NOINC `($__internal_2_$__cuda_sm20_div_rn_f64_full) ;  /* 0x0000000400307944 */ /* 0x000fea0003c00000 */
.L_x_87:
[----:B------:R-:W-:Y:S05]  /*1f20*/  BSYNC.RECONVERGENT B2 ;  /* 0x0000000000027941 */ /* 0x000fea0003800200 */
.L_x_86:
        /* <DEDUP_REMOVED lines=23> */
.L_x_89:
[----:B------:R-:W-:Y:S05]  /*20a0*/  BSYNC.RECONVERGENT B2 ;  /* 0x0000000000027941 */ /* 0x000fea0003800200 */
.L_x_88:
        /* <DEDUP_REMOVED lines=21> */
.L_x_91:
[----:B------:R-:W-:Y:S05]  /*2200*/  BSYNC.RECONVERGENT B2 ;  /* 0x0000000000027941 */ /* 0x000fea0003800200 */
.L_x_90:
[----:B------:R-:W-:-:S11]  /*2210*/  DADD R18, R18, R58 ;  /* 0x0000000012127229 */ /* 0x000fd6000000003a */
.L_x_55:
[----:B------:R-:W-:Y:S05]  /*2220*/  BSYNC.RECONVERGENT B0 ;  /* 0x0000000000007941 */ /* 0x000fea0003800200 */
.L_x_54:
[----:B------:R-:W-:Y:S01]  /*2230*/  UIADD3 UR4, UPT, UPT, UR4, 0x1, URZ ;  /* 0x0000000104047890 */ /* 0x000fe2000fffe0ff */
[----:B------:R-:W-:Y:S01]  /*2240*/  BAR.SYNC.DEFER_BLOCKING 0x0 ;  /* 0x0000000000007b1d */ /* 0x000fe20000010000 */
[----:B------:R-:W-:-:S04]  /*2250*/  IADD3 R4, PT, PT, -R8, R4, RZ ;  /* 0x0000000408047210 */ /* 0x000fc80007ffe1ff */
[----:B------:R-:W-:-:S13]  /*2260*/  ISETP.NE.AND P1, PT, R6, UR4, PT ;  /* 0x0000000406007c0c */ /* 0x000fda000bf25270 */
[----:B------:R-:W-:Y:S05]  /*2270*/  @P1 BRA `(.L_x_92) ;  /* 0xffffffe000781947 */ /* 0x000fea000383ffff */
.L_x_53:
[----:B------:R-:W0:Y:S02]  /*2280*/  LDCU.64 UR6, c[0x0][0x380] ;  /* 0x00007000ff0677ac */ /* 0x000e240008000a00 */
[----:B0-----:R-:W-:-:S04]  /*2290*/  ISETP.EQ.U32.AND P1, PT, RZ, UR6, PT ;  /* 0x00000006ff007c0c */ /* 0x001fc8000bf22070 */
[----:B------:R-:W-:-:S13]  /*22a0*/  ISETP.EQ.OR.EX P0, PT, RZ, UR7, !P0, P1 ;  /* 0x00000007ff007c0c */ /* 0x000fda000c702710 */
[----:B------:R-:W-:Y:S05]  /*22b0*/  @P0 EXIT ;  /* 0x000000000000094d */ /* 0x000fea0003800000 */
[----:B------:R-:W0:Y:S01]  /*22c0*/  LDC.64 R2, c[0x0][0x380] ;  /* 0x0000e000ff027b82 */ /* 0x000e220000000a00 */
[----:B-----5:R-:W-:Y:S02]  /*22d0*/  DFMA R30, R14, 25000, R30 ;  /* 0x40d86a000e1e782b */ /* 0x020fe4000000001e */
[----:B------:R-:W-:Y:S02]  /*22e0*/  DFMA R28, R16, 25000, R28 ;  /* 0x40d86a00101c782b */ /* 0x000fe4000000001c */
[----:B------:R-:W-:-:S04]  /*22f0*/  DFMA R26, R18, 25000, R26 ;  /* 0x40d86a00121a782b */ /* 0x000fc8000000001a */
[----:B------:R-:W-:Y:S02]  /*2300*/  DFMA R36, R30, 25000, R36 ;  /* 0x40d86a001e24782b */ /* 0x000fe40000000024 */
[----:B------:R-:W-:Y:S02]  /*2310*/  DFMA R34, R28, 25000, R34 ;  /* 0x40d86a001c22782b */ /* 0x000fe40000000022 */
[----:B------:R-:W-:Y:S01]  /*2320*/  DFMA R32, R26, 25000, R32 ;  /* 0x40d86a001a20782b */ /* 0x000fe20000000020 */
[----:B0-----:R-:W-:-:S05]  /*2330*/  IMAD.WIDE R2, R7, 0x60, R2 ;  /* 0x0000006007027825 */ /* 0x001fca00078e0202 */
[----:B------:R-:W-:Y:S04]  /*2340*/  STG.E.64 desc[UR8][R2.64+0x48], R14 ;  /* 0x0000480e02007986 */ /* 0x000fe8000c101b08 */
[----:B------:R-:W-:Y:S04]  /*2350*/  STG.E.64 desc[UR8][R2.64+0x50], R16 ;  /* 0x0000501002007986 */ /* 0x000fe8000c101b08 */
[----:B------:R-:W-:Y:S04]  /*2360*/  STG.E.64 desc[UR8][R2.64+0x58], R18 ;  /* 0x0000581202007986 */ /* 0x000fe8000c101b08 */
[----:B------:R-:W-:Y:S04]  /*2370*/  STG.E.64 desc[UR8][R2.64+0x30], R30 ;  /* 0x0000301e02007986 */ /* 0x000fe8000c101b08 */
[----:B------:R-:W-:Y:S04]  /*2380*/  STG.E.64 desc[UR8][R2.64+0x38], R28 ;  /* 0x0000381c02007986 */ /* 0x000fe8000c101b08 */
[----:B------:R-:W-:Y:S04]  /*2390*/  STG.E.64 desc[UR8][R2.64+0x40], R26 ;  /* 0x0000401a02007986 */ /* 0x000fe8000c101b08 */
[----:B------:R-:W-:Y:S04]  /*23a0*/  STG.E.64 desc[UR8][R2.64+0x18], R36 ;  /* 0x0000182402007986 */ /* 0x000fe8000c101b08 */
[----:B------:R-:W-:Y:S04]  /*23b0*/  STG.E.64 desc[UR8][R2.64+0x20], R34 ;  /* 0x0000202202007986 */ /* 0x000fe8000c101b08 */
[----:B------:R-:W-:Y:S01]  /*23c0*/  STG.E.64 desc[UR8][R2.64+0x28], R32 ;  /* 0x0000282002007986 */ /* 0x000fe2000c101b08 */
[----:B------:R-:W-:Y:S05]  /*23d0*/  EXIT ;  /* 0x000000000000794d */ /* 0x000fea0003800000 */
        .weak           $__internal_2_$__cuda_sm20_div_rn_f64_full
        .type           $__internal_2_$__cuda_sm20_div_rn_f64_full,@function
        .size           $__internal_2_$__cuda_sm20_div_rn_f64_full,($__internal_3_$__cuda_sm20_dsqrt_rn_f64_mediumpath_v1 - $__internal_2_$__cuda_sm20_div_rn_f64_full)
$__internal_2_$__cuda_sm20_div_rn_f64_full:
[C---:B------:R-:W-:Y:S01]  /*23e0*/  FSETP.GEU.AND P1, PT, |R43|.reuse, 1.469367938527859385e-39, PT ;  /* 0x001000002b00780b */ /* 0x040fe20003f2e200 */
[----:B------:R-:W-:Y:S01]  /*23f0*/  IMAD.MOV.U32 R58, RZ, RZ, 0x1 ;  /* 0x00000001ff3a7424 */ /* 0x000fe200078e00ff */
[----:B------:R-:W-:Y:S01]  /*2400*/  LOP3.LUT R40, R43, 0x800fffff, RZ, 0xc0, !PT ;  /* 0x800fffff2b287812 */ /* 0x000fe200078ec0ff */
[----:B------:R-:W-:Y:S01]  /*2410*/  IMAD.MOV.U32 R54, RZ, RZ, 0x1ca00000 ;  /* 0x1ca00000ff367424 */ /* 0x000fe200078e00ff */
[C---:B------:R-:W-:Y:S01]  /*2420*/  FSETP.GEU.AND P3, PT, |R45|.reuse, 1.469367938527859385e-39, PT ;  /* 0x001000002d00780b */ /* 0x040fe20003f6e200 */
[----:B------:R-:W-:Y:S01]  /*2430*/  BSSY.RECONVERGENT B1, `(.L_x_93) ;  /* 0x0000053000017945 */ /* 0x000fe20003800200 */
[----:B------:R-:W-:Y:S01]  /*2440*/  LOP3.LUT R41, R40, 0x3ff00000, RZ, 0xfc, !PT ;  /* 0x3ff0000028297812 */ /* 0x000fe200078efcff */
[----:B------:R-:W-:Y:S01]  /*2450*/  IMAD.MOV.U32 R40, RZ, RZ, R42 ;  /* 0x000000ffff287224 */ /* 0x000fe200078e002a */
[----:B------:R-:W-:Y:S02]  /*2460*/  LOP3.LUT R53, R45, 0x7ff00000, RZ, 0xc0, !PT ;  /* 0x7ff000002d357812 */ /* 0x000fe400078ec0ff */
[----:B------:R-:W-:-:S03]  /*2470*/  LOP3.LUT R56, R43, 0x7ff00000, RZ, 0xc0, !PT ;  /* 0x7ff000002b387812 */ /* 0x000fc600078ec0ff */
[----:B------:R-:W-:Y:S01]  /*2480*/  @!P1 DMUL R40, R42, 8.98846567431157953865e+307 ;  /* 0x7fe000002a289828 */ /* 0x000fe20000000000 */
[----:B------:R-:W-:Y:S01]  /*2490*/  ISETP.GE.U32.AND P2, PT, R53, R56, PT ;  /* 0x000000383500720c */ /* 0x000fe20003f46070 */
[----:B------:R-:W-:Y:S02]  /*24a0*/  IMAD.MOV.U32 R55, RZ, RZ, R53 ;  /* 0x000000ffff377224 */ /* 0x000fe400078e0035 */
[----:B------:R-:W-:Y:S02]  /*24b0*/  @!P3 LOP3.LUT R46, R43, 0x7ff00000, RZ, 0xc0, !PT ;  /* 0x7ff000002b2eb812 */ /* 0x000fe400078ec0ff */
[----:B------:R-:W0:Y:S01]  /*24c0*/  MUFU.RCP64H R59, R41 ;  /* 0x00000029003b7308 */ /* 0x000e220000001800 */
[----:B------:R-:W-:Y:S02]  /*24d0*/  SEL R47, R54, 0x63400000, !P2 ;  /* 0x63400000362f7807 */ /* 0x000fe40005000000 */
[----:B------:R-:W-:Y:S02]  /*24e0*/  @!P3 ISETP.GE.U32.AND P4, PT, R53, R46, PT ;  /* 0x0000002e3500b20c */ /* 0x000fe40003f86070 */
[----:B------:R-:W-:-:S02]  /*24f0*/  LOP3.LUT R47, R47, 0x800fffff, R45, 0xf8, !PT ;  /* 0x800fffff2f2f7812 */ /* 0x000fc400078ef82d */
[----:B------:R-:W-:Y:S01]  /*2500*/  @!P1 LOP3.LUT R56, R41, 0x7ff00000, RZ, 0xc0, !PT ;  /* 0x7ff0000029389812 */ /* 0x000fe200078ec0ff */
[----:B0-----:R-:W-:-:S08]  /*2510*/  DFMA R48, R58, -R40, 1 ;  /* 0x3ff000003a30742b */ /* 0x001fd00000000828 */
[----:B------:R-:W-:-:S08]  /*2520*/  DFMA R48, R48, R48, R48 ;  /* 0x000000303030722b */ /* 0x000fd00000000030 */
[----:B------:R-:W-:Y:S01]  /*2530*/  DFMA R58, R58, R48, R58 ;  /* 0x000000303a3a722b */ /* 0x000fe2000000003a */
[----:B------:R-:W-:Y:S01]  /*2540*/  @!P3 SEL R49, R54, 0x63400000, !P4 ;  /* 0x634000003631b807 */ /* 0x000fe20006000000 */
[----:B------:R-:W-:-:S03]  /*2550*/  @!P3 IMAD.MOV.U32 R48, RZ, RZ, RZ ;  /* 0x000000ffff30b224 */ /* 0x000fc600078e00ff */
[----:B------:R-:W-:-:S03]  /*2560*/  @!P3 LOP3.LUT R46, R49, 0x80000000, R45, 0xf8, !PT ;  /* 0x80000000312eb812 */ /* 0x000fc600078ef82d */
[----:B------:R-:W-:Y:S01]  /*2570*/  DFMA R60, R58, -R40, 1 ;  /* 0x3ff000003a3c742b */ /* 0x000fe20000000828 */
[----:B------:R-:W-:Y:S01]  /*2580*/  @!P3 LOP3.LUT R49, R46, 0x100000, RZ, 0xfc, !PT ;  /* 0x001000002e31b812 */ /* 0x000fe200078efcff */
[----:B------:R-:W-:-:S06]  /*2590*/  IMAD.MOV.U32 R46, RZ, RZ, R44 ;  /* 0x000000ffff2e7224 */ /* 0x000fcc00078e002c */
[----:B------:R-:W-:Y:S02]  /*25a0*/  DFMA R60, R58, R60, R58 ;  /* 0x0000003c3a3c722b */ /* 0x000fe4000000003a */
[----:B------:R-:W-:-:S08]  /*25b0*/  @!P3 DFMA R46, R46, 2, -R48 ;  /* 0x400000002e2eb82b */ /* 0x000fd00000000830 */
[----:B------:R-:W-:Y:S02]  /*25c0*/  DMUL R58, R60, R46 ;  /* 0x0000002e3c3a7228 */ /* 0x000fe40000000000 */
[----:B------:R-:W-:-:S05]  /*25d0*/  @!P3 LOP3.LUT R55, R47, 0x7ff00000, RZ, 0xc0, !PT ;  /* 0x7ff000002f37b812 */ /* 0x000fca00078ec0ff */
[----:B------:R-:W-:Y:S01]  /*25e0*/  VIADD R57, R55, 0xffffffff ;  /* 0xffffffff37397836 */ /* 0x000fe20000000000 */
[----:B------:R-:W-:-:S04]  /*25f0*/  DFMA R48, R58, -R40, R46 ;  /* 0x800000283a30722b */ /* 0x000fc8000000002e */
[----:B------:R-:W-:Y:S01]  /*2600*/  ISETP.GT.U32.AND P1, PT, R57, 0x7feffffe, PT ;  /* 0x7feffffe3900780c */ /* 0x000fe20003f24070 */
[----:B------:R-:W-:-:S03]  /*2610*/  VIADD R57, R56, 0xffffffff ;  /* 0xffffffff38397836 */ /* 0x000fc60000000000 */
[----:B------:R-:W-:Y:S02]  /*2620*/  DFMA R48, R60, R48, R58 ;  /* 0x000000303c30722b */ /* 0x000fe4000000003a */
[----:B------:R-:W-:-:S13]  /*2630*/  ISETP.GT.U32.OR P1, PT, R57, 0x7feffffe, P1 ;  /* 0x7feffffe3900780c */ /* 0x000fda0000f24470 */
[----:B------:R-:W-:Y:S05]  /*2640*/  @P1 BRA `(.L_x_94) ;  /* 0x0000000000701947 */ /* 0x000fea0003800000 */
[----:B------:R-:W-:-:S04]  /*2650*/  LOP3.LUT R44, R43, 0x7ff00000, RZ, 0xc0, !PT ;  /* 0x7ff000002b2c7812 */ /* 0x000fc800078ec0ff */
[CC--:B------:R-:W-:Y:S02]  /*2660*/  VIADDMNMX R45, R53.reuse, -R44.reuse, 0xb9600000, !PT ;  /* 0xb9600000352d7446 */ /* 0x0c0fe4000780092c */
[----:B------:R-:W-:Y:S02]  /*2670*/  ISETP.GE.U32.AND P1, PT, R53, R44, PT ;  /* 0x0000002c3500720c */ /* 0x000fe40003f26070 */
[----:B------:R-:W-:Y:S02]  /*2680*/  VIMNMX R45, PT, PT, R45, 0x46a00000, PT ;  /* 0x46a000002d2d7848 */ /* 0x000fe40003fe0100 */
[----:B------:R-:W-:-:S04]  /*2690*/  SEL R54, R54, 0x63400000, !P1 ;  /* 0x6340000036367807 */ /* 0x000fc80004800000 */
[----:B------:R-:W-:Y:S01]  /*26a0*/  IADD3 R45, PT, PT, -R54, R45, RZ ;  /* 0x0000002d362d7210 */ /* 0x000fe20007ffe1ff */
[----:B------:R-:W-:-:S04]  /*26b0*/  IMAD.MOV.U32 R54, RZ, RZ, RZ ;  /* 0x000000ffff367224 */ /* 0x000fc800078e00ff */
[----:B------:R-:W-:-:S06]  /*26c0*/  VIADD R55, R45, 0x7fe00000 ;  /* 0x7fe000002d377836 */ /* 0x000fcc0000000000 */
[----:B------:R-:W-:-:S10]  /*26d0*/  DMUL R58, R48, R54 ;  /* 0x00000036303a7228 */ /* 0x000fd40000000000 */
[----:B------:R-:W-:-:S13]  /*26e0*/  FSETP.GTU.AND P1, PT, |R59|, 1.469367938527859385e-39, PT ;  /* 0x001000003b00780b */ /* 0x000fda0003f2c200 */
[----:B------:R-:W-:Y:S05]  /*26f0*/  @P1 BRA `(.L_x_95) ;  /* 0x0000000000981947 */ /* 0x000fea0003800000 */
[----:B------:R-:W-:-:S06]  /*2700*/  DFMA R40, R48, -R40, R46 ;  /* 0x800000283028722b */ /* 0x000fcc000000002e */
[----:B------:R-:W-:-:S04]  /*2710*/  IMAD.MOV.U32 R40, RZ, RZ, RZ ;  /* 0x000000ffff287224 */ /* 0x000fc800078e00ff */
[C---:B------:R-:W-:Y:S02]  /*2720*/  FSETP.NEU.AND P1, PT, R41.reuse, RZ, PT ;  /* 0x000000ff2900720b */ /* 0x040fe40003f2d000 */
[----:B------:R-:W-:-:S04]  /*2730*/  LOP3.LUT R42, R41, 0x80000000, R43, 0x48, !PT ;  /* 0x80000000292a7812 */ /* 0x000fc800078e482b */
[----:B------:R-:W-:-:S07]  /*2740*/  LOP3.LUT R41, R42, R55, RZ, 0xfc, !PT ;  /* 0x000000372a297212 */ /* 0x000fce00078efcff */
[----:B------:R-:W-:Y:S05]  /*2750*/  @!P1 BRA `(.L_x_95) ;  /* 0x0000000000809947 */ /* 0x000fea0003800000 */
[----:B------:R-:W-:Y:S01]  /*2760*/  IMAD.MOV R47, RZ, RZ, -R45 ;  /* 0x000000ffff2f7224 */ /* 0x000fe200078e0a2d */
[----:B------:R-:W-:Y:S01]  /*2770*/  DMUL.RP R40, R48, R40 ;  /* 0x0000002830287228 */ /* 0x000fe20000008000 */
[----:B------:R-:W-:Y:S01]  /*2780*/  IMAD.MOV.U32 R46, RZ, RZ, RZ ;  /* 0x000000ffff2e7224 */ /* 0x000fe200078e00ff */
[----:B------:R-:W-:-:S05]  /*2790*/  IADD3 R45, PT, PT, -R45, -0x43300000, RZ ;  /* 0xbcd000002d2d7810 */ /* 0x000fca0007ffe1ff */
[----:B------:R-:W-:-:S03]  /*27a0*/  DFMA R46, R58, -R46, R48 ;  /* 0x8000002e3a2e722b */ /* 0x000fc60000000030 */
[----:B------:R-:W-:-:S07]  /*27b0*/  LOP3.LUT R42, R41, R42, RZ, 0x3c, !PT ;  /* 0x0000002a292a7212 */ /* 0x000fce00078e3cff */
[----:B------:R-:W-:-:S04]  /*27c0*/  FSETP.NEU.AND P1, PT, |R47|, R45, PT ;  /* 0x0000002d2f00720b */ /* 0x000fc80003f2d200 */
[----:B------:R-:W-:Y:S02]  /*27d0*/  FSEL R40, R40, R58, !P1 ;  /* 0x0000003a28287208 */ /* 0x000fe40004800000 */
[----:B------:R-:W-:-:S03]  /*27e0*/  FSEL R59, R42, R59, !P1 ;  /* 0x0000003b2a3b7208 */ /* 0x000fc60004800000 */
[----:B------:R-:W-:Y:S01]  /*27f0*/  IMAD.MOV.U32 R58, RZ, RZ, R40 ;  /* 0x000000ffff3a7224 */ /* 0x000fe200078e0028 */
[----:B------:R-:W-:Y:S06]  /*2800*/  BRA `(.L_x_95) ;  /* 0x0000000000547947 */ /* 0x000fec0003800000 */
.L_x_94:
        /* <DEDUP_REMOVED lines=11> */
[----:B------:R-:W-:Y:S02]  /*28c0*/  @P1 LOP3.LUT R40, R59, 0x7ff00000, RZ, 0xfc, !PT ;  /* 0x7ff000003b281812 */ /* 0x000fe400078efcff */
[----:B------:R-:W-:Y:S01]  /*28d0*/  @!P1 MOV R58, RZ ;  /* 0x000000ff003a9202 */ /* 0x000fe20000000f00 */
[----:B------:R-:W-:Y:S02]  /*28e0*/  @P1 IMAD.MOV.U32 R58, RZ, RZ, RZ ;  /* 0x000000ffff3a1224 */ /* 0x000fe400078e00ff */
[----:B------:R-:W-:Y:S01]  /*28f0*/  @P1 IMAD.MOV.U32 R59, RZ, RZ, R40 ;  /* 0x000000ffff3b1224 */ /* 0x000fe200078e0028 */
[----:B------:R-:W-:Y:S06]  /*2900*/  BRA `(.L_x_95) ;  /* 0x0000000000147947 */ /* 0x000fec0003800000 */
.L_x_97:
[----:B------:R-:W-:Y:S01]  /*2910*/  LOP3.LUT R59, R43, 0x80000, RZ, 0xfc, !PT ;  /* 0x000800002b3b7812 */ /* 0x000fe200078efcff */
[----:B------:R-:W-:Y:S01]  /*2920*/  IMAD.MOV.U32 R58, RZ, RZ, R42 ;  /* 0x000000ffff3a7224 */ /* 0x000fe200078e002a */
[----:B------:R-:W-:Y:S06]  /*2930*/  BRA `(.L_x_95) ;  /* 0x0000000000087947 */ /* 0x000fec0003800000 */
.L_x_96:
[----:B------:R-:W-:Y:S01]  /*2940*/  LOP3.LUT R59, R45, 0x80000, RZ, 0xfc, !PT ;  /* 0x000800002d3b7812 */ /* 0x000fe200078efcff */
[----:B------:R-:W-:-:S07]  /*2950*/  IMAD.MOV.U32 R58, RZ, RZ, R44 ;  /* 0x000000ffff3a7224 */ /* 0x000fce00078e002c */
.L_x_95:
[----:B------:R-:W-:Y:S05]  /*2960*/  BSYNC.RECONVERGENT B1 ;  /* 0x0000000000017941 */ /* 0x000fea0003800200 */
.L_x_93:
[----:B------:R-:W-:-:S04]  /*2970*/  IMAD.MOV.U32 R53, RZ, RZ, 0x0 ;  /* 0x00000000ff357424 */ /* 0x000fc800078e00ff */
[----:B------:R-:W-:Y:S05]  /*2980*/  RET.REL.NODEC R52 `(_Z20DirectSumForceKernelP4Bodyi) ;  /* 0xffffffd4349c7950 */ /* 0x000fea0003c3ffff */
        .weak           $__internal_3_$__cuda_sm20_dsqrt_rn_f64_mediumpath_v1
        .type           $__internal_3_$__cuda_sm20_dsqrt_rn_f64_mediumpath_v1,@function
        .size           $__internal_3_$__cuda_sm20_dsqrt_rn_f64_mediumpath_v1,(.L_x_106 - $__internal_3_$__cuda_sm20_dsqrt_rn_f64_mediumpath_v1)
$__internal_3_$__cuda_sm20_dsqrt_rn_f64_mediumpath_v1:
[----:B------:R-:W-:Y:S01]  /*2990*/  ISETP.GE.U32.AND P1, PT, R52, -0x3400000, PT ;  /* 0xfcc000003400780c */ /* 0x000fe20003f26070 */
[----:B------:R-:W-:-:S12]  /*29a0*/  BSSY.RECONVERGENT B3, `(.L_x_98) ;  /* 0x0000023000037945 */ /* 0x000fd80003800200 */
        /* <DEDUP_REMOVED lines=9> */
.L_x_99:
[----:B------:R-:W-:-:S14]  /*2a40*/  DSETP.NE.AND P1, PT, R40, RZ, PT ;  /* 0x000000ff2800722a */ /* 0x000fdc0003f25000 */
[----:B------:R-:W-:Y:S05]  /*2a50*/  @!P1 BRA `(.L_x_101) ;  /* 0x0000000000589947 */ /* 0x000fea0003800000 */
[----:B------:R-:W-:-:S13]  /*2a60*/  ISETP.GE.AND P1, PT, R41, RZ, PT ;  /* 0x000000ff2900720c */ /* 0x000fda0003f26270 */
[----:B------:R-:W-:Y:S02]  /*2a70*/  @!P1 IMAD.MOV.U32 R42, RZ, RZ, 0x0 ;  /* 0x00000000ff2a9424 */ /* 0x000fe400078e00ff */
[----:B------:R-:W-:Y:S01]  /*2a80*/  @!P1 IMAD.MOV.U32 R43, RZ, RZ, -0x80000 ;  /* 0xfff80000ff2b9424 */ /* 0x000fe200078e00ff */
[----:B------:R-:W-:Y:S06]  /*2a90*/  @!P1 BRA `(.L_x_100) ;  /* 0x00000000004c9947 */ /* 0x000fec0003800000 */
[----:B------:R-:W-:-:S13]  /*2aa0*/  ISETP.GT.AND P1, PT, R41, 0x7fefffff, PT ;  /* 0x7fefffff2900780c */ /* 0x000fda0003f24270 */
[----:B------:R-:W-:Y:S05]  /*2ab0*/  @P1 BRA `(.L_x_101) ;  /* 0x0000000000401947 */ /* 0x000fea0003800000 */
[----:B------:R-:W-:Y:S01]  /*2ac0*/  DMUL R46, R40, 8.11296384146066816958e+31 ;  /* 0x46900000282e7828 */ /* 0x000fe20000000000 */
[----:B------:R-:W-:Y:S01]  /*2ad0*/  MOV R44, RZ ;  /* 0x000000ff002c7202 */ /* 0x000fe20000000f00 */
[----:B------:R-:W-:Y:S02]  /*2ae0*/  IMAD.MOV.U32 R40, RZ, RZ, 0x0 ;  /* 0x00000000ff287424 */ /* 0x000fe400078e00ff */
[----:B------:R-:W-:Y:S02]  /*2af0*/  IMAD.MOV.U32 R41, RZ, RZ, 0x3fd80000 ;  /* 0x3fd80000ff297424 */ /* 0x000fe400078e00ff */
        /* <DEDUP_REMOVED lines=10> */
[----:B------:R-:W-:Y:S01]  /*2ba0*/  VIADD R43, R43, 0xfcb00000 ;  /* 0xfcb000002b2b7836 */ /* 0x000fe20000000000 */
[----:B------:R-:W-:Y:S06]  /*2bb0*/  BRA `(.L_x_100) ;  /* 0x0000000000047947 */ /* 0x000fec0003800000 */
.L_x_101:
[----:B------:R-:W-:-:S11]  /*2bc0*/  DADD R42, R40, R40 ;  /* 0x00000000282a7229 */ /* 0x000fd60000000028 */
.L_x_100:
[----:B------:R-:W-:Y:S05]  /*2bd0*/  BSYNC.RECONVERGENT B3 ;  /* 0x0000000000037941 */ /* 0x000fea0003800200 */
.L_x_98:
[----:B------:R-:W-:Y:S02]  /*2be0*/  IMAD.MOV.U32 R49, RZ, RZ, 0x0 ;  /* 0x00000000ff317424 */ /* 0x000fe400078e00ff */
[----:B------:R-:W-:Y:S02]  /*2bf0*/  IMAD.MOV.U32 R40, RZ, RZ, R42 ;  /* 0x000000ffff287224 */ /* 0x000fe400078e002a */
[----:B------:R-:W-:Y:S01]  /*2c00*/  IMAD.MOV.U32 R41, RZ, RZ, R43 ;  /* 0x000000ffff297224 */ /* 0x000fe200078e002b */
[----:B------:R-:W-:Y:S06]  /*2c10*/  RET.REL.NODEC R48 `(_Z20DirectSumForceKernelP4Bodyi) ;  /* 0xffffffd030f87950 */ /* 0x000fec0003c3ffff */
.L_x_102:
        /* <DEDUP_REMOVED lines=14> */
.L_x_106:


//--------------------- .nv.shared._Z23CalculateEnergiesKernelP4BodyiPdS1_ --------------------------
	.section	.nv.shared._Z23CalculateEnergiesKernelP4BodyiPdS1_,"aw",@nobits
	.sectionflags	@""
	.align	16
	.zero		1024


//--------------------- .nv.shared.reserved.0     --------------------------
	.section	.nv.shared.reserved.0,"aw",@nobits
	.weak		__nv_reservedSMEM_offset_0_alias
	.size		__nv_reservedSMEM_offset_0_alias, 0, 64
	.other		__nv_reservedSMEM_offset_0_alias,@"STO_CUDA_RESERVED_SHARED STV_DEFAULT"
__nv_reservedSMEM_offset_0_alias:
	.zero		0
	.zero		64


//--------------------- .nv.shared._Z20DirectSumForceKernelP4Bodyi --------------------------
	.section	.nv.shared._Z20DirectSumForceKernelP4Bodyi,"aw",@nobits
	.sectionflags	@""
	.align	16
	.zero		1024


//--------------------- .nv.constant0._Z23CalculateEnergiesKernelP4BodyiPdS1_ --------------------------
	.section	.nv.constant0._Z23CalculateEnergiesKernelP4BodyiPdS1_,"a",@progbits
	.sectionflags	@""
	.align	4
.nv.constant0._Z23CalculateEnergiesKernelP4BodyiPdS1_:
	.zero		928


//--------------------- .nv.constant0._Z20DirectSumForceKernelP4Bodyi --------------------------
	.section	.nv.constant0._Z20DirectSumForceKernelP4Bodyi,"a",@progbits
	.sectionflags	@""
	.align	4
.nv.constant0._Z20DirectSumForceKernelP4Bodyi:
	.zero		908


//--------------------- SYMBOLS --------------------------

	.type		.nv.reservedSmem.offset0,@object
	.size		.nv.reservedSmem.offset0,0x4
	.type		.nv.reservedSmem.cap,@object
	.size		.nv.reservedSmem.cap,0x4
